def matmul_kernel(
    a_ptr,
    b_ptr,
    c_ptr,
    M,
    N,
    K,
    stride_am,
    stride_ak,
    stride_bk,
    stride_bn,
    stride_cm,
    stride_cn,
    BLOCK_M: tl.constexpr,
    BLOCK_N: tl.constexpr,
    BLOCK_K: tl.constexpr,
    GROUP_M: tl.constexpr,
):
    pid = tl.program_id(axis=0)
    num_pid_m = tl.cdiv(M, BLOCK_M)
    num_pid_n = tl.cdiv(N, BLOCK_N)
    num_pid_in_group = GROUP_M * num_pid_n
    group_id = pid // num_pid_in_group
    first_pid_m = group_id * GROUP_M
    group_size_m = min(num_pid_m - first_pid_m, GROUP_M)
    pid_m = first_pid_m + ((pid % num_pid_in_group) % group_size_m)
    pid_n = (pid % num_pid_in_group) // group_size_m

    offs_am = (pid_m * BLOCK_M + tl.arange(0, BLOCK_M)) % M
    offs_bn = (pid_n * BLOCK_N + tl.arange(0, BLOCK_N)) % N
    offs_k = tl.arange(0, BLOCK_K)
    a_ptrs = a_ptr + offs_am[:, None] * stride_am + offs_k[None, :] * stride_ak
    b_ptrs = b_ptr + offs_k[:, None] * stride_bk + offs_bn[None, :] * stride_bn

    acc = tl.zeros((BLOCK_M, BLOCK_N), dtype=tl.float32)
    for kk in range(0, tl.cdiv(K, BLOCK_K)):
        a = tl.load(a_ptrs, mask=offs_k[None, :] < K - kk * BLOCK_K, other=0.0)
        b = tl.load(b_ptrs, mask=offs_k[:, None] < K - kk * BLOCK_K, other=0.0)
        acc = tl.dot(a, b, acc)
        a_ptrs += BLOCK_K * stride_ak
        b_ptrs += BLOCK_K * stride_bk

    c = acc.to(c_ptr.dtype.element_ty)
    offs_cm = pid_m * BLOCK_M + tl.arange(0, BLOCK_M)
    offs_cn = pid_n * BLOCK_N + tl.arange(0, BLOCK_N)
    c_ptrs = c_ptr + offs_cm[:, None] * stride_cm + offs_cn[None, :] * stride_cn
    mask = (offs_cm[:, None] < M) & (offs_cn[None, :] < N)
    tl.store(c_ptrs, c, mask=mask)

# config = {"BLOCK_K": 128, "BLOCK_M": 64, "BLOCK_N": 128, "GROUP_M": 8, "arch": "sm_80", "dtype": "fp32", "num_ctas": 1, "num_stages": 3, "num_warps": 16}
# arch = sm_80


// ===== COMPILED SASS (sm_80) =====

	.target	sm_80

	.elftype	@"ET_EXEC"


//--------------------- .note.nv.tkinfo           --------------------------
	.section	.note.nv.tkinfo,"",@"SHT_NOTE"
	.sectionflags	@"SHF_NOTE_NV_TKINFO"
	.tkinfo
        /*0018*/ 	.word	0x00000002
        /*0030*/ 	.string	""
        /*0030*/ 	.string	"ptxas"
        /*0030*/ 	.string	"Cuda compilation tools, release 13.0, V13.0.88"
        /*0030*/ 	.string	"Build cuda_13.0.r13.0/compiler.36424714_0"
        /*0030*/ 	.string	"-v  -suppress-debug-info  -lineinfo  -arch sm_80 "



//--------------------- .note.nv.cuinfo           --------------------------
	.section	.note.nv.cuinfo,"",@"SHT_NOTE"
	.sectionflags	@"SHF_NOTE_NV_CUINFO"
        /*0018*/ 	.short	0x0002
        /*001a*/ 	.short	0x0050
        /*001c*/ 	.short	0x0082
	.zero		2


//--------------------- .nv.info                  --------------------------
	.section	.nv.info,"",@"SHT_CUDA_INFO"
	.align	4


	//----- nvinfo : EIATTR_REGCOUNT
	.align		4
        /*0000*/ 	.byte	0x04, 0x2f
        /*0002*/ 	.short	(.L_1 - .L_0)
	.align		4
.L_0:
        /*0004*/ 	.word	index@(matmul_kernel)
        /*0008*/ 	.word	0x00000080


	//----- nvinfo : EIATTR_FRAME_SIZE
	.align		4
.L_1:
        /*000c*/ 	.byte	0x04, 0x11
        /*000e*/ 	.short	(.L_3 - .L_2)
	.align		4
.L_2:
        /*0010*/ 	.word	index@(matmul_kernel)
        /*0014*/ 	.word	0x00000090


	//----- nvinfo : EIATTR_MIN_STACK_SIZE
	.align		4
.L_3:
        /*0018*/ 	.byte	0x04, 0x12
        /*001a*/ 	.short	(.L_5 - .L_4)
	.align		4
.L_4:
        /*001c*/ 	.word	index@(matmul_kernel)
        /*0020*/ 	.word	0x00000090
.L_5:


//--------------------- .nv.info.matmul_kernel    --------------------------
	.section	.nv.info.matmul_kernel,"",@"SHT_CUDA_INFO"
	.sectionflags	@""
	.align	4


	//----- nvinfo : EIATTR_CUDA_API_VERSION
	.align		4
        /*0000*/ 	.byte	0x04, 0x37
        /*0002*/ 	.short	(.L_7 - .L_6)
.L_6:
        /*0004*/ 	.word	0x00000082


	//----- nvinfo : EIATTR_SW2861232_WAR
	.align		4
.L_7:
        /*0008*/ 	.byte	0x01, 0x35
	.zero		2


	//----- nvinfo : EIATTR_PARAM_CBANK
	.align		4
        /*000c*/ 	.byte	0x04, 0x0a
        /*000e*/ 	.short	(.L_9 - .L_8)
	.align		4
.L_8:
        /*0010*/ 	.word	index@(.nv.constant0.matmul_kernel)
        /*0014*/ 	.short	0x0160
        /*0016*/ 	.short	0x0050


	//----- nvinfo : EIATTR_CBANK_PARAM_SIZE
	.align		4
.L_9:
        /*0018*/ 	.byte	0x03, 0x19
        /*001a*/ 	.short	0x0050


	//----- nvinfo : EIATTR_KPARAM_INFO
	.align		4
        /*001c*/ 	.byte	0x04, 0x17
        /*001e*/ 	.short	(.L_11 - .L_10)
.L_10:
        /*0020*/ 	.word	0x00000000
        /*0024*/ 	.short	0x000d
        /*0026*/ 	.short	0x0048
        /*0028*/ 	.byte	0x00, 0xf4, 0x21, 0x00


	//----- nvinfo : EIATTR_KPARAM_INFO
	.align		4
.L_11:
        /*002c*/ 	.byte	0x04, 0x17
        /*002e*/ 	.short	(.L_13 - .L_12)
.L_12:
        /*0030*/ 	.word	0x00000000
        /*0034*/ 	.short	0x000c
        /*0036*/ 	.short	0x0040
        /*0038*/ 	.byte	0x00, 0xf4, 0x21, 0x00


	//----- nvinfo : EIATTR_KPARAM_INFO
	.align		4
.L_13:
        /*003c*/ 	.byte	0x04, 0x17
        /*003e*/ 	.short	(.L_15 - .L_14)
.L_14:
        /*0040*/ 	.word	0x00000000
        /*0044*/ 	.short	0x000b
        /*0046*/ 	.short	0x0038
        /*0048*/ 	.byte	0x00, 0xf0, 0x11, 0x00


	//----- nvinfo : EIATTR_KPARAM_INFO
	.align		4
.L_15:
        /*004c*/ 	.byte	0x04, 0x17
        /*004e*/ 	.short	(.L_17 - .L_16)
.L_16:
        /*0050*/ 	.word	0x00000000
        /*0054*/ 	.short	0x000a
        /*0056*/ 	.short	0x0034
        /*0058*/ 	.byte	0x00, 0xf0, 0x11, 0x00


	//----- nvinfo : EIATTR_KPARAM_INFO
	.align		4
.L_17:
        /*005c*/ 	.byte	0x04, 0x17
        /*005e*/ 	.short	(.L_19 - .L_18)
.L_18:
        /*0060*/ 	.word	0x00000000
        /*0064*/ 	.short	0x0009
        /*0066*/ 	.short	0x0030
        /*0068*/ 	.byte	0x00, 0xf0, 0x11, 0x00


	//----- nvinfo : EIATTR_KPARAM_INFO
	.align		4
.L_19:
        /*006c*/ 	.byte	0x04, 0x17
        /*006e*/ 	.short	(.L_21 - .L_20)
.L_20:
        /*0070*/ 	.word	0x00000000
        /*0074*/ 	.short	0x0008
        /*0076*/ 	.short	0x002c
        /*0078*/ 	.byte	0x00, 0xf0, 0x11, 0x00


	//----- nvinfo : EIATTR_KPARAM_INFO
	.align		4
.L_21:
        /*007c*/ 	.byte	0x04, 0x17
        /*007e*/ 	.short	(.L_23 - .L_22)
.L_22:
        /*0080*/ 	.word	0x00000000
        /*0084*/ 	.short	0x0007
        /*0086*/ 	.short	0x0028
        /*0088*/ 	.byte	0x00, 0xf0, 0x11, 0x00


	//----- nvinfo : EIATTR_KPARAM_INFO
	.align		4
.L_23:
        /*008c*/ 	.byte	0x04, 0x17
        /*008e*/ 	.short	(.L_25 - .L_24)
.L_24:
        /*0090*/ 	.word	0x00000000
        /*0094*/ 	.short	0x0006
        /*0096*/ 	.short	0x0024
        /*0098*/ 	.byte	0x00, 0xf0, 0x11, 0x00


	//----- nvinfo : EIATTR_KPARAM_INFO
	.align		4
.L_25:
        /*009c*/ 	.byte	0x04, 0x17
        /*009e*/ 	.short	(.L_27 - .L_26)
.L_26:
        /*00a0*/ 	.word	0x00000000
        /*00a4*/ 	.short	0x0005
        /*00a6*/ 	.short	0x0020
        /*00a8*/ 	.byte	0x00, 0xf0, 0x11, 0x00


	//----- nvinfo : EIATTR_KPARAM_INFO
	.align		4
.L_27:
        /*00ac*/ 	.byte	0x04, 0x17
        /*00ae*/ 	.short	(.L_29 - .L_28)
.L_28:
        /*00b0*/ 	.word	0x00000000
        /*00b4*/ 	.short	0x0004
        /*00b6*/ 	.short	0x001c
        /*00b8*/ 	.byte	0x00, 0xf0, 0x11, 0x00


	//----- nvinfo : EIATTR_KPARAM_INFO
	.align		4
.L_29:
        /*00bc*/ 	.byte	0x04, 0x17
        /*00be*/ 	.short	(.L_31 - .L_30)
.L_30:
        /*00c0*/ 	.word	0x00000000
        /*00c4*/ 	.short	0x0003
        /*00c6*/ 	.short	0x0018
        /*00c8*/ 	.byte	0x00, 0xf0, 0x11, 0x00


	//----- nvinfo : EIATTR_KPARAM_INFO
	.align		4
.L_31:
        /*00cc*/ 	.byte	0x04, 0x17
        /*00ce*/ 	.short	(.L_33 - .L_32)
.L_32:
        /*00d0*/ 	.word	0x00000000
        /*00d4*/ 	.short	0x0002
        /*00d6*/ 	.short	0x0010
        /*00d8*/ 	.byte	0x00, 0xf4, 0x21, 0x00


	//----- nvinfo : EIATTR_KPARAM_INFO
	.align		4
.L_33:
        /*00dc*/ 	.byte	0x04, 0x17
        /*00de*/ 	.short	(.L_35 - .L_34)
.L_34:
        /*00e0*/ 	.word	0x00000000
        /*00e4*/ 	.short	0x0001
        /*00e6*/ 	.short	0x0008
        /*00e8*/ 	.byte	0x00, 0xf4, 0x21, 0x00


	//----- nvinfo : EIATTR_KPARAM_INFO
	.align		4
.L_35:
        /*00ec*/ 	.byte	0x04, 0x17
        /*00ee*/ 	.short	(.L_37 - .L_36)
.L_36:
        /*00f0*/ 	.word	0x00000000
        /*00f4*/ 	.short	0x0000
        /*00f6*/ 	.short	0x0000
        /*00f8*/ 	.byte	0x00, 0xf4, 0x21, 0x00


	//----- nvinfo : EIATTR_MAXREG_COUNT
	.align		4
.L_37:
        /*00fc*/ 	.byte	0x03, 0x1b
        /*00fe*/ 	.short	0x0080


	//----- nvinfo : EIATTR_NUM_BARRIERS
	.align		4
        /*0100*/ 	.byte	0x02, 0x4c
        /*0102*/ 	.byte	0x01
	.zero		1


	//----- nvinfo : EIATTR_ANNOTATIONS
	.align		4
        /*0104*/ 	.byte	0x04, 0x55
        /*0106*/ 	.short	(.L_39 - .L_38)


	//   ....[0]....
.L_38:
        /*0108*/ 	.word	0x00000001
        /*010c*/ 	.byte	0x60, 0x1a, 0x00, 0x00, 0x01, 0x00, 0x00, 0x00, 0x90, 0x24, 0x00, 0x00, 0x01, 0x00, 0x00, 0x00
        /* <DEDUP_REMOVED lines=36> */
        /*035c*/ 	.byte	0xa0, 0x7b, 0x00, 0x00, 0x01, 0x00, 0x00, 0x00, 0xc0, 0x7b, 0x00, 0x00


	//----- nvinfo : EIATTR_MERCURY_ISA_VERSION
	.align		4
.L_39:
        /*0368*/ 	.byte	0x03, 0x5f
        /*036a*/ 	.short	0x0000


	//----- nvinfo : EIATTR_EXIT_INSTR_OFFSETS
	.align		4
        /*036c*/ 	.byte	0x04, 0x1c
        /*036e*/ 	.short	(.L_41 - .L_40)


	//   ....[0]....
.L_40:
        /*0370*/ 	.word	0x00008520


	//   ....[1]....
        /*0374*/ 	.word	0x00008540


	//----- nvinfo : EIATTR_REQNTID
	.align		4
.L_41:
        /*0378*/ 	.byte	0x04, 0x10
        /*037a*/ 	.short	(.L_43 - .L_42)
.L_42:
        /*037c*/ 	.word	0x00000200
        /*0380*/ 	.word	0x00000001
        /*0384*/ 	.word	0x00000001
.L_43:


//--------------------- .nv.callgraph             --------------------------
	.section	.nv.callgraph,"",@"SHT_CUDA_CALLGRAPH"
	.align	4
	.sectionentsize	8
	.align		4
        /*0000*/ 	.word	0x00000000
	.align		4
        /*0004*/ 	.word	0xffffffff
	.align		4
        /*0008*/ 	.word	0x00000000
	.align		4
        /*000c*/ 	.word	0xfffffffe
	.align		4
        /*0010*/ 	.word	0x00000000
	.align		4
        /*0014*/ 	.word	0xfffffffd
	.align		4
        /*0018*/ 	.word	0x00000000
	.align		4
        /*001c*/ 	.word	0xfffffffc


//--------------------- .nv.rel.action            --------------------------
	.section	.nv.rel.action,"",@"SHT_CUDA_RELOCINFO"
	.align	8
	.sectionentsize	8
        /*0000*/ 	.byte	0x73, 0x00, 0x00, 0x00, 0x00, 0x00, 0x00, 0x00, 0x00, 0x00, 0x00, 0x11, 0x25, 0x00, 0x05, 0x36


//--------------------- .nv.constant0.matmul_kernel --------------------------
	.section	.nv.constant0.matmul_kernel,"a",@progbits
	.sectionflags	@""
	.align	4
.nv.constant0.matmul_kernel:
	.zero		432


//--------------------- .text.matmul_kernel       --------------------------
	.section	.text.matmul_kernel,"ax",@progbits
	.sectioninfo	@"SHI_REGISTERS=128"
	.align	128
        .global         matmul_kernel
        .type           matmul_kernel,@function
        .size           matmul_kernel,(.L_x_3 - matmul_kernel)
        .other          matmul_kernel,@"STO_CUDA_ENTRY STV_DEFAULT"
matmul_kernel:
.text.matmul_kernel:
[----:B------:R-:W-:Y:S02]  /*0000*/  IMAD.MOV.U32 R1, RZ, RZ, c[0x0][0x28] ;  /* 0x00000a00ff017624 */ /* 0x000fe400078e00ff */
[----:B------:R-:W-:Y:S01]  /*0010*/  IMAD.MOV.U32 R0, RZ, RZ, c[0x0][0x17c] ;  /* 0x00005f00ff007624 */ /* 0x000fe200078e00ff */
[----:B------:R-:W1:Y:S01]  /*0020*/  S2R R5, SR_CTAID.X ;  /* 0x0000000000057919 */ /* 0x000e620000002500 */
[----:B------:R-:W-:Y:S01]  /*0030*/  UMOV UR6, 0x7f ;  /* 0x0000007f00067882 */ /* 0x000fe20000000000 */
[----:B------:R-:W-:Y:S01]  /*0040*/  IADD3 R1, R1, -0x90, RZ ;  /* 0xffffff7001017810 */ /* 0x000fe20007ffe0ff */
[----:B------:R-:W-:Y:S01]  /*0050*/  ULDC UR10, c[0x0][0x180] ;  /* 0x00006000000a7ab9 */ /* 0x000fe20000000800 */
[----:B------:R-:W-:Y:S01]  /*0060*/  IADD3 R0, R0, 0x7f, RZ ;  /* 0x0000007f00007810 */ /* 0x000fe20007ffe0ff */
[----:B------:R-:W2:Y:S01]  /*0070*/  S2R R42, SR_TID.X ;  /* 0x00000000002a7919 */ /* 0x000ea20000002100 */
[----:B------:R-:W-:Y:S02]  /*0080*/  UIADD3 UR6, UR6, UR10, URZ ;  /* 0x0000000a06067290 */ /* 0x000fe4000fffe03f */
[----:B------:R-:W-:Y:S01]  /*0090*/  SHF.R.S32.HI R3, RZ, 0x1f, R0 ;  /* 0x0000001fff037819 */ /* 0x000fe20000011400 */
[----:B------:R-:W-:-:S02]  /*00a0*/  ULDC.64 UR14, c[0x0][0x118] ;  /* 0x00004600000e7ab9 */ /* 0x000fc40000000a00 */
[----:B------:R-:W-:Y:S01]  /*00b0*/  UISETP.GT.AND UP0, UPT, UR6, 0x7f, UPT ;  /* 0x0000007f0600788c */ /* 0x000fe2000bf04270 */
[----:B------:R-:W-:Y:S01]  /*00c0*/  LEA.HI R3, R3, R0, RZ, 0x7 ;  /* 0x0000000003037211 */ /* 0x000fe200078f38ff */
[----:B------:R-:W-:Y:S02]  /*00d0*/  UIADD3 UR11, UR10, -0x80, URZ ;  /* 0xffffff800a0b7890 */ /* 0x000fe4000fffe03f */
[----:B------:R-:W-:Y:S01]  /*00e0*/  USEL UR4, URZ, 0x4, !UP0 ;  /* 0x000000043f047887 */ /* 0x000fe2000c000000 */
[----:B------:R-:W-:Y:S01]  /*00f0*/  SHF.R.S32.HI R3, RZ, 0x7, R3 ;  /* 0x00000007ff037819 */ /* 0x000fe20000011403 */
[----:B------:R-:W-:Y:S02]  /*0100*/  UISETP.GT.AND UP0, UPT, UR6, 0xff, UPT ;  /* 0x000000ff0600788c */ /* 0x000fe4000bf04270 */
[----:B------:R-:W-:Y:S02]  /*0110*/  ULDC.64 UR8, c[0x0][0x188] ;  /* 0x0000620000087ab9 */ /* 0x000fe40000000a00 */
[----:B------:R-:W-:Y:S01]  /*0120*/  IMAD.SHL.U32 R4, R3, 0x8, RZ ;  /* 0x0000000803047824 */ /* 0x000fe200078e00ff */
[----:B------:R-:W-:Y:S01]  /*0130*/  USHF.L.U32 UR7, UR8, 0x7, URZ ;  /* 0x0000000708077899 */ /* 0x000fe2000800063f */
[----:B------:R-:W-:Y:S01]  /*0140*/  IMAD.U32 R107, RZ, RZ, UR4 ;  /* 0x00000004ff6b7e24 */ /* 0x000fe2000f8e00ff */
[----:B-1----:R-:W-:Y:S01]  /*0150*/  IABS R8, R5 ;  /* 0x0000000500087213 */ /* 0x002fe20000000000 */
[----:B------:R-:W-:Y:S01]  /*0160*/  USHF.L.U32 UR8, UR9, 0x7, URZ ;  /* 0x0000000709087899 */ /* 0x000fe2000800063f */
[----:B------:R-:W-:-:S02]  /*0170*/  IABS R7, R4 ;  /* 0x0000000400077213 */ /* 0x000fc40000000000 */
[----:B------:R-:W-:Y:S01]  /*0180*/  IABS R10, R4 ;  /* 0x00000004000a7213 */ /* 0x000fe20000000000 */
[C---:B--2---:R-:W-:Y:S01]  /*0190*/  IMAD.SHL.U32 R101, R42.reuse, 0x4, RZ ;  /* 0x000000042a657824 */ /* 0x044fe200078e00ff */
[----:B------:R-:W1:Y:S01]  /*01a0*/  I2F.RP R0, R7 ;  /* 0x0000000700007306 */ /* 0x000e620000209400 */
[C---:B------:R-:W-:Y:S02]  /*01b0*/  LOP3.LUT R16, R42.reuse, 0x180, RZ, 0xc0, !PT ;  /* 0x000001802a107812 */ /* 0x040fe400078ec0ff */
[C---:B------:R-:W-:Y:S02]  /*01c0*/  LEA.HI R22, R42.reuse, 0x8, RZ, 0x1a ;  /* 0x000000082a167811 */ /* 0x040fe400078fd0ff */
[----:B------:R-:W2:Y:S01]  /*01d0*/  R2UR UR5, R16 ;  /* 0x00000000100573c2 */ /* 0x000ea200000e0000 */
[----:B------:R-:W-:Y:S02]  /*01e0*/  SHF.R.U32.HI R109, RZ, 0x6, R42 ;  /* 0x00000006ff6d7819 */ /* 0x000fe4000001162a */
[----:B------:R-:W-:-:S02]  /*01f0*/  LOP3.LUT R111, R42, 0x7f, RZ, 0xc0, !PT ;  /* 0x0000007f2a6f7812 */ /* 0x000fc400078ec0ff */
[----:B------:R-:W-:Y:S02]  /*0200*/  SGXT.U32 R109, R109, 0x3 ;  /* 0x000000036d6d781a */ /* 0x000fe40000000000 */
[----:B------:R-:W-:Y:S02]  /*0210*/  LEA.HI R100, R42, 0x28, RZ, 0x1a ;  /* 0x000000282a647811 */ /* 0x000fe400078fd0ff */
[C---:B------:R-:W-:Y:S01]  /*0220*/  LOP3.LUT R46, R109.reuse, 0x10, RZ, 0xfc, !PT ;  /* 0x000000106d2e7812 */ /* 0x040fe200078efcff */
[----:B-1----:R-:W1:Y:S02]  /*0230*/  MUFU.RCP R0, R0 ;  /* 0x0000000000007308 */ /* 0x002e640000001000 */
[----:B------:R-:W-:Y:S01]  /*0240*/  IMAD R125, R100, c[0x0][0x188], RZ ;  /* 0x00006200647d7a24 */ /* 0x000fe200078e02ff */
[----:B------:R-:W-:Y:S01]  /*0250*/  LOP3.LUT R105, R109, 0x30, RZ, 0xfc, !PT ;  /* 0x000000306d697812 */ /* 0x000fe200078efcff */
[----:B--2---:R-:W-:Y:S01]  /*0260*/  USHF.R.U32.HI UR4, URZ, 0x3, UR5 ;  /* 0x000000033f047899 */ /* 0x004fe20008011605 */
[----:B-1----:R-:W-:Y:S01]  /*0270*/  IADD3 R2, R0, 0xffffffe, RZ ;  /* 0x0ffffffe00027810 */ /* 0x002fe20007ffe0ff */
[----:B------:R-:W-:-:S03]  /*0280*/  IMAD.MOV R0, RZ, RZ, -R10 ;  /* 0x000000ffff007224 */ /* 0x000fc600078e0a0a */
[----:B------:R1:W2:Y:S02]  /*0290*/  F2I.FTZ.U32.TRUNC.NTZ R3, R2 ;  /* 0x0000000200037305 */ /* 0x0002a4000021f000 */
[----:B-1----:R-:W-:Y:S02]  /*02a0*/  IMAD.MOV.U32 R2, RZ, RZ, RZ ;  /* 0x000000ffff027224 */ /* 0x002fe400078e00ff */
[----:B--2---:R-:W-:-:S04]  /*02b0*/  IMAD.MOV R6, RZ, RZ, -R3 ;  /* 0x000000ffff067224 */ /* 0x004fc800078e0a03 */
[----:B------:R-:W-:Y:S02]  /*02c0*/  IMAD R9, R6, R7, RZ ;  /* 0x0000000706097224 */ /* 0x000fe400078e02ff */
[----:B------:R-:W-:Y:S02]  /*02d0*/  IMAD.MOV.U32 R6, RZ, RZ, R8 ;  /* 0x000000ffff067224 */ /* 0x000fe400078e0008 */
[----:B------:R-:W-:-:S06]  /*02e0*/  IMAD.HI.U32 R3, R3, R9, R2 ;  /* 0x0000000903037227 */ /* 0x000fcc00078e0002 */
[----:B------:R-:W-:-:S04]  /*02f0*/  IMAD.HI.U32 R3, R3, R6, RZ ;  /* 0x0000000603037227 */ /* 0x000fc800078e00ff */
[----:B------:R-:W-:-:S05]  /*0300*/  IMAD R0, R3, R0, R6 ;  /* 0x0000000003007224 */ /* 0x000fca00078e0206 */
[----:B------:R-:W-:-:S13]  /*0310*/  ISETP.GT.U32.AND P1, PT, R7, R0, PT ;  /* 0x000000000700720c */ /* 0x000fda0003f24070 */
[----:B------:R-:W-:Y:S01]  /*0320*/  @!P1 IMAD.IADD R0, R0, 0x1, -R7 ;  /* 0x0000000100009824 */ /* 0x000fe200078e0a07 */
[----:B------:R-:W-:Y:S02]  /*0330*/  @!P1 IADD3 R3, R3, 0x1, RZ ;  /* 0x0000000103039810 */ /* 0x000fe40007ffe0ff */
[----:B------:R-:W-:Y:S02]  /*0340*/  ISETP.NE.AND P1, PT, R4, RZ, PT ;  /* 0x000000ff0400720c */ /* 0x000fe40003f25270 */
[----:B------:R-:W-:Y:S02]  /*0350*/  ISETP.GE.U32.AND P0, PT, R0, R7, PT ;  /* 0x000000070000720c */ /* 0x000fe40003f06070 */
[----:B------:R-:W-:Y:S02]  /*0360*/  LOP3.LUT R0, R5, R4, RZ, 0x3c, !PT ;  /* 0x0000000405007212 */ /* 0x000fe400078e3cff */
[----:B------:R-:W-:Y:S02]  /*0370*/  IABS R7, c[0x0][0x17c] ;  /* 0x00005f0000077a13 */ /* 0x000fe40000000000 */
[----:B------:R-:W-:Y:S01]  /*0380*/  ISETP.GE.AND P2, PT, R0, RZ, PT ;  /* 0x000000ff0000720c */ /* 0x000fe20003f46270 */
[----:B------:R-:W-:-:S05]  /*0390*/  IMAD.MOV.U32 R0, RZ, RZ, c[0x0][0x178] ;  /* 0x00005e00ff007624 */ /* 0x000fca00078e00ff */
[----:B------:R-:W-:Y:S02]  /*03a0*/  IADD3 R0, R0, 0x3f, RZ ;  /* 0x0000003f00007810 */ /* 0x000fe40007ffe0ff */
[----:B------:R-:W-:-:S05]  /*03b0*/  @P0 IADD3 R3, R3, 0x1, RZ ;  /* 0x0000000103030810 */ /* 0x000fca0007ffe0ff */
[----:B------:R-:W-:Y:S01]  /*03c0*/  IMAD.MOV.U32 R2, RZ, RZ, R3 ;  /* 0x000000ffff027224 */ /* 0x000fe200078e0003 */
[----:B------:R-:W-:-:S03]  /*03d0*/  SHF.R.S32.HI R3, RZ, 0x1f, R0 ;  /* 0x0000001fff037819 */ /* 0x000fc60000011400 */
[----:B------:R-:W-:Y:S01]  /*03e0*/  @!P2 IMAD.MOV R2, RZ, RZ, -R2 ;  /* 0x000000ffff02a224 */ /* 0x000fe200078e0a02 */
[----:B------:R-:W-:Y:S02]  /*03f0*/  @!P1 LOP3.LUT R2, RZ, R4, RZ, 0x33, !PT ;  /* 0x00000004ff029212 */ /* 0x000fe400078e33ff */
[----:B------:R-:W-:-:S03]  /*0400*/  LEA.HI R3, R3, R0, RZ, 0x6 ;  /* 0x0000000003037211 */ /* 0x000fc600078f30ff */
[----:B------:R-:W-:Y:S02]  /*0410*/  IMAD.SHL.U32 R10, R2, 0x8, RZ ;  /* 0x00000008020a7824 */ /* 0x000fe400078e00ff */
[----:B------:R-:W-:-:S03]  /*0420*/  IMAD.MOV R2, RZ, RZ, -R2 ;  /* 0x000000ffff027224 */ /* 0x000fc600078e0a02 */
[----:B------:R-:W-:Y:S01]  /*0430*/  LEA.HI.SX32 R3, R3, -R10, 0x1a ;  /* 0x8000000a03037211 */ /* 0x000fe200078fd2ff */
[----:B------:R-:W-:Y:S02]  /*0440*/  IMAD R13, R4, R2, R5 ;  /* 0x00000002040d7224 */ /* 0x000fe400078e0205 */
[----:B------:R-:W-:Y:S01]  /*0450*/  IMAD.MOV.U32 R2, RZ, RZ, RZ ;  /* 0x000000ffff027224 */ /* 0x000fe200078e00ff */
[----:B------:R-:W-:Y:S02]  /*0460*/  IMNMX R12, R3, 0x8, PT ;  /* 0x00000008030c7817 */ /* 0x000fe40003800200 */
[----:B------:R-:W-:Y:S02]  /*0470*/  IABS R4, R13 ;  /* 0x0000000d00047213 */ /* 0x000fe40000000000 */
[----:B------:R-:W-:-:S04]  /*0480*/  IABS R9, R12 ;  /* 0x0000000c00097213 */ /* 0x000fc80000000000 */
[----:B------:R-:W1:Y:S08]  /*0490*/  I2F.RP R0, R9 ;  /* 0x0000000900007306 */ /* 0x000e700000209400 */
[----:B-1----:R-:W1:Y:S02]  /*04a0*/  MUFU.RCP R0, R0 ;  /* 0x0000000000007308 */ /* 0x002e640000001000 */
[----:B-1----:R-:W-:-:S06]  /*04b0*/  IADD3 R3, R0, 0xffffffe, RZ ;  /* 0x0ffffffe00037810 */ /* 0x002fcc0007ffe0ff */
[----:B------:R-:W1:Y:S02]  /*04c0*/  F2I.FTZ.U32.TRUNC.NTZ R3, R3 ;  /* 0x0000000300037305 */ /* 0x000e64000021f000 */
[----:B-1----:R-:W-:-:S04]  /*04d0*/  IMAD.MOV R6, RZ, RZ, -R3 ;  /* 0x000000ffff067224 */ /* 0x002fc800078e0a03 */
[----:B------:R-:W-:Y:S01]  /*04e0*/  IMAD R5, R6, R9, RZ ;  /* 0x0000000906057224 */ /* 0x000fe200078e02ff */
[----:B------:R-:W-:-:S03]  /*04f0*/  IABS R6, R12 ;  /* 0x0000000c00067213 */ /* 0x000fc60000000000 */
[----:B------:R-:W-:-:S04]  /*0500*/  IMAD.HI.U32 R0, R3, R5, R2 ;  /* 0x0000000503007227 */ /* 0x000fc800078e0002 */
[----:B------:R-:W-:Y:S02]  /*0510*/  IMAD.MOV.U32 R2, RZ, RZ, R7 ;  /* 0x000000ffff027224 */ /* 0x000fe400078e0007 */
[----:B------:R-:W-:Y:S01]  /*0520*/  IMAD.MOV R5, RZ, RZ, -R6 ;  /* 0x000000ffff057224 */ /* 0x000fe200078e0a06 */
[----:B------:R-:W-:Y:S01]  /*0530*/  IABS R6, c[0x0][0x178] ;  /* 0x00005e0000067a13 */ /* 0x000fe20000000000 */
[----:B------:R-:W1:Y:S01]  /*0540*/  I2F.RP R7, R2 ;  /* 0x0000000200077306 */ /* 0x000e620000209400 */
[----:B------:R-:W-:-:S04]  /*0550*/  IMAD.HI.U32 R3, R0, R4, RZ ;  /* 0x0000000400037227 */ /* 0x000fc800078e00ff */
[----:B------:R-:W-:Y:S02]  /*0560*/  IMAD.MOV.U32 R0, RZ, RZ, R6 ;  /* 0x000000ffff007224 */ /* 0x000fe400078e0006 */
[----:B------:R-:W-:Y:S02]  /*0570*/  IMAD R4, R3, R5, R4 ;  /* 0x0000000503047224 */ /* 0x000fe400078e0204 */
[----:B------:R-:W2:Y:S03]  /*0580*/  I2F.RP R5, R0 ;  /* 0x0000000000057306 */ /* 0x000ea60000209400 */
[----:B------:R-:W-:-:S05]  /*0590*/  ISETP.GT.U32.AND P1, PT, R9, R4, PT ;  /* 0x000000040900720c */ /* 0x000fca0003f24070 */
[----:B-1----:R-:W1:Y:S08]  /*05a0*/  MUFU.RCP R7, R7 ;  /* 0x0000000700077308 */ /* 0x002e700000001000 */
[----:B--2---:R-:W2:Y:S01]  /*05b0*/  MUFU.RCP R5, R5 ;  /* 0x0000000500057308 */ /* 0x004ea20000001000 */
[----:B------:R-:W-:Y:S01]  /*05c0*/  @!P1 IMAD.IADD R4, R4, 0x1, -R9 ;  /* 0x0000000104049824 */ /* 0x000fe200078e0a09 */
[----:B------:R-:W-:-:S02]  /*05d0*/  @!P1 IADD3 R3, R3, 0x1, RZ ;  /* 0x0000000103039810 */ /* 0x000fc40007ffe0ff */
[----:B------:R-:W-:Y:S02]  /*05e0*/  ISETP.NE.AND P1, PT, R12, RZ, PT ;  /* 0x000000ff0c00720c */ /* 0x000fe40003f25270 */
[----:B------:R-:W-:Y:S02]  /*05f0*/  ISETP.GE.U32.AND P0, PT, R4, R9, PT ;  /* 0x000000090400720c */ /* 0x000fe40003f06070 */
[----:B------:R-:W-:Y:S02]  /*0600*/  LOP3.LUT R4, R13, R12, RZ, 0x3c, !PT ;  /* 0x0000000c0d047212 */ /* 0x000fe400078e3cff */
[----:B-1----:R-:W-:Y:S02]  /*0610*/  IADD3 R8, R7, 0xffffffe, RZ ;  /* 0x0ffffffe07087810 */ /* 0x002fe40007ffe0ff */
[----:B------:R-:W-:Y:S02]  /*0620*/  ISETP.GE.AND P2, PT, R4, RZ, PT ;  /* 0x000000ff0400720c */ /* 0x000fe40003f46270 */
[----:B------:R1:W3:Y:S01]  /*0630*/  F2I.FTZ.U32.TRUNC.NTZ R9, R8 ;  /* 0x0000000800097305 */ /* 0x0002e2000021f000 */
[----:B--2---:R-:W-:-:S02]  /*0640*/  IADD3 R6, R5, 0xffffffe, RZ ;  /* 0x0ffffffe05067810 */ /* 0x004fc40007ffe0ff */
[----:B------:R-:W-:Y:S02]  /*0650*/  SHF.R.U32.HI R5, RZ, 0x7, R42 ;  /* 0x00000007ff057819 */ /* 0x000fe4000001162a */
[----:B------:R-:W-:-:S03]  /*0660*/  @P0 IADD3 R3, R3, 0x1, RZ ;  /* 0x0000000103030810 */ /* 0x000fc60007ffe0ff */
[----:B------:R-:W2:Y:S01]  /*0670*/  F2I.FTZ.U32.TRUNC.NTZ R7, R6 ;  /* 0x0000000600077305 */ /* 0x000ea2000021f000 */
[----:B------:R-:W-:Y:S01]  /*0680*/  SGXT.U32 R5, R5, 0x2 ;  /* 0x000000020505781a */ /* 0x000fe20000000000 */
[----:B-1----:R-:W-:Y:S02]  /*0690*/  IMAD.MOV.U32 R8, RZ, RZ, RZ ;  /* 0x000000ffff087224 */ /* 0x002fe400078e00ff */
[----:B------:R-:W-:Y:S01]  /*06a0*/  @!P2 IMAD.MOV R3, RZ, RZ, -R3 ;  /* 0x000000ffff03a224 */ /* 0x000fe200078e0a03 */
[----:B------:R-:W-:Y:S01]  /*06b0*/  @!P1 LOP3.LUT R3, RZ, R12, RZ, 0x33, !PT ;  /* 0x0000000cff039212 */ /* 0x000fe200078e33ff */
[----:B---3--:R-:W-:-:S04]  /*06c0*/  IMAD.MOV R11, RZ, RZ, -R9 ;  /* 0x000000ffff0b7224 */ /* 0x008fc800078e0a09 */
[----:B------:R-:W-:Y:S02]  /*06d0*/  IMAD.SHL.U32 R110, R3, 0x80, RZ ;  /* 0x00000080036e7824 */ /* 0x000fe400078e00ff */
[----:B------:R-:W-:Y:S02]  /*06e0*/  IMAD R11, R11, R2, RZ ;  /* 0x000000020b0b7224 */ /* 0x000fe400078e02ff */
[----:B------:R-:W-:Y:S01]  /*06f0*/  IMAD.MOV R3, RZ, RZ, -R3 ;  /* 0x000000ffff037224 */ /* 0x000fe200078e0a03 */
[----:B------:R-:W-:Y:S01]  /*0700*/  LOP3.LUT R5, R110, R5, RZ, 0xfc, !PT ;  /* 0x000000056e057212 */ /* 0x000fe200078efcff */
[----:B--2---:R-:W-:Y:S02]  /*0710*/  IMAD.MOV R15, RZ, RZ, -R7 ;  /* 0x000000ffff0f7224 */ /* 0x004fe400078e0a07 */
[----:B------:R-:W-:Y:S01]  /*0720*/  IMAD.HI.U32 R4, R9, R11, R8 ;  /* 0x0000000b09047227 */ /* 0x000fe200078e0008 */
[----:B------:R-:W-:Y:S02]  /*0730*/  LOP3.LUT R14, R5, 0x7c, RZ, 0xfc, !PT ;  /* 0x0000007c050e7812 */ /* 0x000fe400078efcff */
[----:B------:R-:W-:Y:S01]  /*0740*/  IABS R21, R5 ;  /* 0x0000000500157213 */ /* 0x000fe20000000000 */
[----:B------:R-:W-:Y:S01]  /*0750*/  IMAD R8, R12, R3, R13 ;  /* 0x000000030c087224 */ /* 0x000fe200078e020d */
[----:B------:R-:W-:Y:S01]  /*0760*/  IABS R103, R14 ;  /* 0x0000000e00677213 */ /* 0x000fe20000000000 */
[----:B------:R-:W-:Y:S01]  /*0770*/  IMAD R3, R15, R0, RZ ;  /* 0x000000000f037224 */ /* 0x000fe200078e02ff */
[C---:B------:R-:W-:Y:S01]  /*0780*/  LOP3.LUT R9, R5.reuse, 0x4, RZ, 0xfc, !PT ;  /* 0x0000000405097812 */ /* 0x040fe200078efcff */
[----:B------:R-:W-:Y:S01]  /*0790*/  IMAD.MOV.U32 R6, RZ, RZ, RZ ;  /* 0x000000ffff067224 */ /* 0x000fe200078e00ff */
[----:B------:R-:W-:-:S02]  /*07a0*/  LOP3.LUT R12, R5, 0xc, RZ, 0xfc, !PT ;  /* 0x0000000c050c7812 */ /* 0x000fc400078efcff */
[----:B------:R-:W-:Y:S01]  /*07b0*/  IABS R23, R9 ;  /* 0x0000000900177213 */ /* 0x000fe20000000000 */
[----:B------:R-:W-:Y:S01]  /*07c0*/  IMAD.HI.U32 R3, R7, R3, R6 ;  /* 0x0000000307037227 */ /* 0x000fe200078e0006 */
[----:B------:R-:W-:Y:S02]  /*07d0*/  ISETP.GE.AND P3, PT, R9, RZ, PT ;  /* 0x000000ff0900720c */ /* 0x000fe40003f66270 */
[----:B------:R-:W-:Y:S01]  /*07e0*/  IABS R41, R12 ;  /* 0x0000000c00297213 */ /* 0x000fe20000000000 */
[----:B------:R-:W-:Y:S01]  /*07f0*/  IMAD.HI.U32 R7, R4, R21, RZ ;  /* 0x0000001504077227 */ /* 0x000fe200078e00ff */
[C---:B------:R-:W-:Y:S02]  /*0800*/  LOP3.LUT R15, R5.reuse, 0x14, RZ, 0xfc, !PT ;  /* 0x00000014050f7812 */ /* 0x040fe400078efcff */
[C---:B------:R-:W-:Y:S01]  /*0810*/  LOP3.LUT R13, R5.reuse, 0x10, RZ, 0xfc, !PT ;  /* 0x00000010050d7812 */ /* 0x040fe200078efcff */
[----:B------:R-:W-:Y:S01]  /*0820*/  IMAD.IADD R6, R10, 0x1, R8 ;  /* 0x000000010a067824 */ /* 0x000fe200078e0208 */
[----:B------:R-:W-:Y:S01]  /*0830*/  LOP3.LUT R10, R5, 0x8, RZ, 0xfc, !PT ;  /* 0x00000008050a7812 */ /* 0x000fe200078efcff */
[----:B------:R-:W-:Y:S01]  /*0840*/  IMAD.HI.U32 R8, R4, R103, RZ ;  /* 0x0000006704087227 */ /* 0x000fe200078e00ff */
[----:B------:R-:W-:-:S02]  /*0850*/  IABS R25, R13 ;  /* 0x0000000d00197213 */ /* 0x000fc40000000000 */
[----:B------:R-:W-:Y:S01]  /*0860*/  IABS R9, R10 ;  /* 0x0000000a00097213 */ /* 0x000fe20000000000 */
[----:B------:R-:W-:Y:S01]  /*0870*/  IMAD.MOV R7, RZ, RZ, -R7 ;  /* 0x000000ffff077224 */ /* 0x000fe200078e0a07 */
[----:B------:R-:W-:Y:S01]  /*0880*/  ISETP.GE.AND P6, PT, R10, RZ, PT ;  /* 0x000000ff0a00720c */ /* 0x000fe20003fc6270 */
[----:B------:R-:W-:Y:S01]  /*0890*/  IMAD.MOV R8, RZ, RZ, -R8 ;  /* 0x000000ffff087224 */ /* 0x000fe200078e0a08 */
[----:B------:R-:W-:Y:S01]  /*08a0*/  IABS R10, R15 ;  /* 0x0000000f000a7213 */ /* 0x000fe20000000000 */
[----:B------:R-:W-:Y:S01]  /*08b0*/  IMAD R21, R2, R7, R21 ;  /* 0x0000000702157224 */ /* 0x000fe200078e0215 */
[C---:B------:R-:W-:Y:S01]  /*08c0*/  LOP3.LUT R16, R5.reuse, 0x18, RZ, 0xfc, !PT ;  /* 0x0000001805107812 */ /* 0x040fe200078efcff */
[----:B------:R-:W-:Y:S01]  /*08d0*/  IMAD.HI.U32 R7, R4, R23, RZ ;  /* 0x0000001704077227 */ /* 0x000fe200078e00ff */
[C---:B------:R-:W-:Y:S02]  /*08e0*/  LOP3.LUT R18, R5.reuse, 0x5c, RZ, 0xfc, !PT ;  /* 0x0000005c05127812 */ /* 0x040fe400078efcff */
[C---:B------:R-:W-:Y:S01]  /*08f0*/  ISETP.GT.U32.AND P0, PT, R2.reuse, R21, PT ;  /* 0x000000150200720c */ /* 0x040fe20003f04070 */
[----:B------:R-:W-:Y:S01]  /*0900*/  IMAD R103, R2, R8, R103 ;  /* 0x0000000802677224 */ /* 0x000fe200078e0267 */
[----:B------:R-:W-:Y:S01]  /*0910*/  IABS R11, R16 ;  /* 0x00000010000b7213 */ /* 0x000fe20000000000 */
[----:B------:R-:W-:Y:S01]  /*0920*/  IMAD.HI.U32 R8, R4, R9, RZ ;  /* 0x0000000904087227 */ /* 0x000fe200078e00ff */
[----:B------:R-:W-:-:S02]  /*0930*/  LOP3.LUT R20, R5, 0x68, RZ, 0xfc, !PT ;  /* 0x0000006805147812 */ /* 0x000fc400078efcff */
[C---:B------:R-:W-:Y:S01]  /*0940*/  ISETP.GT.U32.AND P2, PT, R2.reuse, R103, PT ;  /* 0x000000670200720c */ /* 0x040fe20003f44070 */
[----:B------:R-:W-:Y:S01]  /*0950*/  IMAD.MOV R7, RZ, RZ, -R7 ;  /* 0x000000ffff077224 */ /* 0x000fe200078e0a07 */
[----:B------:R-:W-:Y:S01]  /*0960*/  IABS R43, R20 ;  /* 0x00000014002b7213 */ /* 0x000fe20000000000 */
[----:B------:R-:W-:Y:S02]  /*0970*/  IMAD.MOV R8, RZ, RZ, -R8 ;  /* 0x000000ffff087224 */ /* 0x000fe400078e0a08 */
[C---:B------:R-:W-:Y:S02]  /*0980*/  IMAD R23, R2.reuse, R7, R23 ;  /* 0x0000000702177224 */ /* 0x040fe400078e0217 */
[----:B------:R-:W-:Y:S02]  /*0990*/  IMAD R24, R2, R8, R9 ;  /* 0x0000000802187224 */ /* 0x000fe400078e0209 */
[----:B------:R-:W-:Y:S01]  /*09a0*/  IMAD.HI.U32 R7, R4, R41, RZ ;  /* 0x0000002904077227 */ /* 0x000fe200078e00ff */
[----:B------:R-:W-:-:S02]  /*09b0*/  ISETP.GT.U32.AND P1, PT, R2, R23, PT ;  /* 0x000000170200720c */ /* 0x000fc40003f24070 */
[C---:B------:R-:W-:Y:S01]  /*09c0*/  ISETP.GT.U32.AND P4, PT, R2.reuse, R24, PT ;  /* 0x000000180200720c */ /* 0x040fe20003f84070 */
[----:B------:R-:W-:Y:S02]  /*09d0*/  IMAD.MOV R7, RZ, RZ, -R7 ;  /* 0x000000ffff077224 */ /* 0x000fe400078e0a07 */
[----:B------:R-:W-:Y:S01]  /*09e0*/  IMAD.MOV.U32 R9, RZ, RZ, R10 ;  /* 0x000000ffff097224 */ /* 0x000fe200078e000a */
[----:B------:R-:W-:Y:S01]  /*09f0*/  LOP3.LUT R10, R5, 0x1c, RZ, 0xfc, !PT ;  /* 0x0000001c050a7812 */ /* 0x000fe200078efcff */
[----:B------:R-:W-:Y:S02]  /*0a00*/  @!P2 IMAD.IADD R103, R103, 0x1, -R2 ;  /* 0x000000016767a824 */ /* 0x000fe400078e0a02 */
[----:B------:R-:W-:Y:S01]  /*0a10*/  IMAD R41, R2, R7, R41 ;  /* 0x0000000702297224 */ /* 0x000fe200078e0229 */
[----:B------:R-:W-:Y:S01]  /*0a20*/  IABS R27, R10 ;  /* 0x0000000a001b7213 */ /* 0x000fe20000000000 */
[----:B------:R-:W-:Y:S01]  /*0a30*/  IMAD.HI.U32 R7, R4, R9, RZ ;  /* 0x0000000904077227 */ /* 0x000fe200078e00ff */
[----:B------:R-:W-:-:S03]  /*0a40*/  ISETP.GT.U32.AND P5, PT, R2, R103, PT ;  /* 0x000000670200720c */ /* 0x000fc60003fa4070 */
[--C-:B------:R-:W-:Y:S01]  /*0a50*/  @!P1 IMAD.IADD R23, R23, 0x1, -R2.reuse ;  /* 0x0000000117179824 */ /* 0x100fe200078e0a02 */
[----:B------:R-:W-:Y:S01]  /*0a60*/  ISETP.GE.AND P1, PT, R5, RZ, PT ;  /* 0x000000ff0500720c */ /* 0x000fe20003f26270 */
[--C-:B------:R-:W-:Y:S02]  /*0a70*/  @!P4 IMAD.IADD R24, R24, 0x1, -R2.reuse ;  /* 0x000000011818c824 */ /* 0x100fe400078e0a02 */
[----:B------:R-:W-:Y:S01]  /*0a80*/  IMAD.MOV R7, RZ, RZ, -R7 ;  /* 0x000000ffff077224 */ /* 0x000fe200078e0a07 */
[----:B------:R-:W-:Y:S01]  /*0a90*/  ISETP.GT.U32.AND P4, PT, R2, R23, PT ;  /* 0x000000170200720c */ /* 0x000fe20003f84070 */
[----:B------:R-:W-:Y:S01]  /*0aa0*/  @!P0 IMAD.IADD R21, R21, 0x1, -R2 ;  /* 0x0000000115158824 */ /* 0x000fe200078e0a02 */
[----:B------:R-:W-:Y:S01]  /*0ab0*/  ISETP.GE.AND P0, PT, R14, RZ, PT ;  /* 0x000000ff0e00720c */ /* 0x000fe20003f06270 */
[----:B------:R-:W-:Y:S01]  /*0ac0*/  IMAD.HI.U32 R8, R4, R25, RZ ;  /* 0x0000001904087227 */ /* 0x000fe200078e00ff */
[----:B------:R-:W-:Y:S02]  /*0ad0*/  LOP3.LUT R14, R5, 0x24, RZ, 0xfc, !PT ;  /* 0x00000024050e7812 */ /* 0x000fe400078efcff */
[C---:B------:R-:W-:Y:S01]  /*0ae0*/  ISETP.GT.U32.AND P2, PT, R2.reuse, R21, PT ;  /* 0x000000150200720c */ /* 0x040fe20003f44070 */
[----:B------:R-:W-:-:S02]  /*0af0*/  IMAD R26, R2, R7, R9 ;  /* 0x00000007021a7224 */ /* 0x000fc400078e0209 */
[----:B------:R-:W-:Y:S02]  /*0b00*/  IMAD.MOV R8, RZ, RZ, -R8 ;  /* 0x000000ffff087224 */ /* 0x000fe400078e0a08 */
[--C-:B------:R-:W-:Y:S01]  /*0b10*/  @!P5 IMAD.IADD R103, R103, 0x1, -R2.reuse ;  /* 0x000000016767d824 */ /* 0x100fe200078e0a02 */
[C---:B------:R-:W-:Y:S01]  /*0b20*/  ISETP.GT.U32.AND P5, PT, R2.reuse, R24, PT ;  /* 0x000000180200720c */ /* 0x040fe20003fa4070 */
[----:B------:R-:W-:Y:S01]  /*0b30*/  @!P4 IMAD.IADD R23, R23, 0x1, -R2 ;  /* 0x000000011717c824 */ /* 0x000fe200078e0a02 */
[C---:B------:R-:W-:Y:S01]  /*0b40*/  ISETP.GT.U32.AND P4, PT, R2.reuse, R26, PT ;  /* 0x0000001a0200720c */ /* 0x040fe20003f84070 */
[----:B------:R-:W-:Y:S02]  /*0b50*/  IMAD R25, R2, R8, R25 ;  /* 0x0000000802197224 */ /* 0x000fe400078e0219 */
[----:B------:R-:W-:Y:S02]  /*0b60*/  @!P0 IMAD.MOV R103, RZ, RZ, -R103 ;  /* 0x000000ffff678224 */ /* 0x000fe400078e0a67 */
[----:B------:R-:W-:Y:S01]  /*0b70*/  IMAD.HI.U32 R7, R4, R11, RZ ;  /* 0x0000000b04077227 */ /* 0x000fe200078e00ff */
[----:B------:R-:W-:-:S03]  /*0b80*/  ISETP.GT.U32.AND P0, PT, R2, R25, PT ;  /* 0x000000190200720c */ /* 0x000fc60003f04070 */
[----:B------:R-:W-:Y:S02]  /*0b90*/  IMAD.MOV R7, RZ, RZ, -R7 ;  /* 0x000000ffff077224 */ /* 0x000fe400078e0a07 */
[--C-:B------:R-:W-:Y:S01]  /*0ba0*/  @!P2 IMAD.IADD R21, R21, 0x1, -R2.reuse ;  /* 0x000000011515a824 */ /* 0x100fe200078e0a02 */
[----:B------:R-:W-:Y:S01]  /*0bb0*/  ISETP.GT.U32.AND P2, PT, R2, R41, PT ;  /* 0x000000290200720c */ /* 0x000fe20003f44070 */
[----:B------:R-:W-:Y:S02]  /*0bc0*/  @!P4 IMAD.IADD R26, R26, 0x1, -R2 ;  /* 0x000000011a1ac824 */ /* 0x000fe400078e0a02 */
[----:B------:R-:W-:Y:S02]  /*0bd0*/  @!P3 IMAD.MOV R23, RZ, RZ, -R23 ;  /* 0x000000ffff17b224 */ /* 0x000fe400078e0a17 */
[C---:B------:R-:W-:Y:S01]  /*0be0*/  IMAD R40, R2.reuse, R7, R11 ;  /* 0x0000000702287224 */ /* 0x040fe200078e020b */
[----:B------:R-:W-:Y:S01]  /*0bf0*/  ISETP.GT.U32.AND P3, PT, R2, R26, PT ;  /* 0x0000001a0200720c */ /* 0x000fe20003f64070 */
[----:B------:R-:W-:Y:S01]  /*0c00*/  @!P1 IMAD.MOV R21, RZ, RZ, -R21 ;  /* 0x000000ffff159224 */ /* 0x000fe200078e0a15 */
[----:B------:R-:W-:Y:S01]  /*0c10*/  ISETP.GE.AND P1, PT, R12, RZ, PT ;  /* 0x000000ff0c00720c */ /* 0x000fe20003f26270 */
[----:B------:R-:W-:Y:S01]  /*0c20*/  IMAD.HI.U32 R7, R4, R27, RZ ;  /* 0x0000001b04077227 */ /* 0x000fe200078e00ff */
[----:B------:R-:W-:-:S02]  /*0c30*/  LOP3.LUT R12, R5, 0x20, RZ, 0xfc, !PT ;  /* 0x00000020050c7812 */ /* 0x000fc400078efcff */
[----:B------:R-:W-:Y:S01]  /*0c40*/  IABS R11, R14 ;  /* 0x0000000e000b7213 */ /* 0x000fe20000000000 */
[--C-:B------:R-:W-:Y:S01]  /*0c50*/  @!P0 IMAD.IADD R25, R25, 0x1, -R2.reuse ;  /* 0x0000000119198824 */ /* 0x100fe200078e0a02 */
[----:B------:R-:W-:Y:S01]  /*0c60*/  IABS R9, R12 ;  /* 0x0000000c00097213 */ /* 0x000fe20000000000 */
[----:B------:R-:W-:Y:S02]  /*0c70*/  IMAD.MOV R8, RZ, RZ, -R7 ;  /* 0x000000ffff087224 */ /* 0x000fe400078e0a07 */
[----:B------:R-:W-:Y:S01]  /*0c80*/  @!P5 IMAD.IADD R24, R24, 0x1, -R2 ;  /* 0x000000011818d824 */ /* 0x000fe200078e0a02 */
[C---:B------:R-:W-:Y:S01]  /*0c90*/  ISETP.GT.U32.AND P4, PT, R2.reuse, R25, PT ;  /* 0x000000190200720c */ /* 0x040fe20003f84070 */
[----:B------:R-:W-:Y:S01]  /*0ca0*/  IMAD R27, R2, R8, R27 ;  /* 0x00000008021b7224 */ /* 0x000fe200078e021b */
[----:B------:R-:W-:Y:S01]  /*0cb0*/  ISETP.GE.AND P5, PT, R13, RZ, PT ;  /* 0x000000ff0d00720c */ /* 0x000fe20003fa6270 */
[----:B------:R-:W-:-:S04]  /*0cc0*/  IMAD.HI.U32 R7, R4, R9, RZ ;  /* 0x0000000904077227 */ /* 0x000fc800078e00ff */
[--C-:B------:R-:W-:Y:S01]  /*0cd0*/  @!P3 IMAD.IADD R26, R26, 0x1, -R2.reuse ;  /* 0x000000011a1ab824 */ /* 0x100fe200078e0a02 */
[----:B------:R-:W-:Y:S01]  /*0ce0*/  ISETP.GT.U32.AND P3, PT, R2, R27, PT ;  /* 0x0000001b0200720c */ /* 0x000fe20003f64070 */
[----:B------:R-:W-:Y:S02]  /*0cf0*/  IMAD.MOV R7, RZ, RZ, -R7 ;  /* 0x000000ffff077224 */ /* 0x000fe400078e0a07 */
[--C-:B------:R-:W-:Y:S01]  /*0d00*/  @!P2 IMAD.IADD R41, R41, 0x1, -R2.reuse ;  /* 0x000000012929a824 */ /* 0x100fe200078e0a02 */
[----:B------:R-:W-:Y:S01]  /*0d10*/  ISETP.GE.AND P2, PT, R15, RZ, PT ;  /* 0x000000ff0f00720c */ /* 0x000fe20003f46270 */
[----:B------:R-:W-:Y:S01]  /*0d20*/  @!P4 IMAD.IADD R25, R25, 0x1, -R2 ;  /* 0x000000011919c824 */ /* 0x000fe200078e0a02 */
[----:B------:R-:W-:Y:S01]  /*0d30*/  ISETP.GE.AND P4, PT, R10, RZ, PT ;  /* 0x000000ff0a00720c */ /* 0x000fe20003f86270 */
[C---:B------:R-:W-:Y:S01]  /*0d40*/  IMAD R28, R2.reuse, R7, R9 ;  /* 0x00000007021c7224 */ /* 0x040fe200078e0209 */
[C---:B------:R-:W-:Y:S01]  /*0d50*/  ISETP.GT.U32.AND P0, PT, R2.reuse, R41, PT ;  /* 0x000000290200720c */ /* 0x040fe20003f04070 */
[----:B------:R-:W-:Y:S01]  /*0d60*/  @!P6 IMAD.MOV R24, RZ, RZ, -R24 ;  /* 0x000000ffff18e224 */ /* 0x000fe200078e0a18 */
[C---:B------:R-:W-:Y:S01]  /*0d70*/  ISETP.GT.U32.AND P6, PT, R2.reuse, R40, PT ;  /* 0x000000280200720c */ /* 0x040fe20003fc4070 */
[----:B------:R-:W-:Y:S01]  /*0d80*/  @!P5 IMAD.MOV R25, RZ, RZ, -R25 ;  /* 0x000000ffff19d224 */ /* 0x000fe200078e0a19 */
[----:B------:R-:W-:Y:S01]  /*0d90*/  ISETP.GT.U32.AND P5, PT, R2, R28, PT ;  /* 0x0000001c0200720c */ /* 0x000fe20003fa4070 */
[----:B------:R-:W-:Y:S01]  /*0da0*/  @!P3 IMAD.IADD R27, R27, 0x1, -R2 ;  /* 0x000000011b1bb824 */ /* 0x000fe200078e0a02 */
[C---:B------:R-:W-:Y:S01]  /*0db0*/  LOP3.LUT R9, R5.reuse, 0x28, RZ, 0xfc, !PT ;  /* 0x0000002805097812 */ /* 0x040fe200078efcff */
[----:B------:R-:W-:Y:S01]  /*0dc0*/  IMAD.HI.U32 R7, R4, R11, RZ ;  /* 0x0000000b04077227 */ /* 0x000fe200078e00ff */
[----:B------:R-:W-:-:S02]  /*0dd0*/  LOP3.LUT R10, R5, 0x2c, RZ, 0xfc, !PT ;  /* 0x0000002c050a7812 */ /* 0x000fc400078efcff */
[----:B------:R-:W-:Y:S01]  /*0de0*/  ISETP.GT.U32.AND P3, PT, R2, R27, PT ;  /* 0x0000001b0200720c */ /* 0x000fe20003f64070 */
[----:B------:R-:W-:Y:S01]  /*0df0*/  IMAD.MOV R7, RZ, RZ, -R7 ;  /* 0x000000ffff077224 */ /* 0x000fe200078e0a07 */
[----:B------:R-:W-:Y:S01]  /*0e00*/  IABS R29, R9 ;  /* 0x00000009001d7213 */ /* 0x000fe20000000000 */
[--C-:B------:R-:W-:Y:S01]  /*0e10*/  @!P0 IMAD.IADD R41, R41, 0x1, -R2.reuse ;  /* 0x0000000129298824 */ /* 0x100fe200078e0a02 */
[----:B------:R-:W-:Y:S01]  /*0e20*/  IABS R13, R10 ;  /* 0x0000000a000d7213 */ /* 0x000fe20000000000 */
[--C-:B------:R-:W-:Y:S01]  /*0e30*/  @!P6 IMAD.IADD R40, R40, 0x1, -R2.reuse ;  /* 0x000000012828e824 */ /* 0x100fe200078e0a02 */
[----:B------:R-:W-:Y:S01]  /*0e40*/  ISETP.GE.AND P6, PT, R12, RZ, PT ;  /* 0x000000ff0c00720c */ /* 0x000fe20003fc6270 */
[----:B------:R-:W-:Y:S01]  /*0e50*/  @!P5 IMAD.IADD R28, R28, 0x1, -R2 ;  /* 0x000000011c1cd824 */ /* 0x000fe200078e0a02 */
[C---:B------:R-:W-:Y:S01]  /*0e60*/  LOP3.LUT R12, R5.reuse, 0x30, RZ, 0xfc, !PT ;  /* 0x00000030050c7812 */ /* 0x040fe200078efcff */
[----:B------:R-:W-:Y:S01]  /*0e70*/  IMAD R38, R2, R7, R11 ;  /* 0x0000000702267224 */ /* 0x000fe200078e020b */
[----:B------:R-:W-:Y:S01]  /*0e80*/  LOP3.LUT R11, R5, 0x34, RZ, 0xfc, !PT ;  /* 0x00000034050b7812 */ /* 0x000fe200078efcff */
[----:B------:R-:W-:Y:S01]  /*0e90*/  IMAD.HI.U32 R7, R4, R29, RZ ;  /* 0x0000001d04077227 */ /* 0x000fe200078e00ff */
[----:B------:R-:W-:-:S02]  /*0ea0*/  IABS R37, R12 ;  /* 0x0000000c00257213 */ /* 0x000fc40000000000 */
[C---:B------:R-:W-:Y:S01]  /*0eb0*/  ISETP.GT.U32.AND P5, PT, R2.reuse, R28, PT ;  /* 0x0000001c0200720c */ /* 0x040fe20003fa4070 */
[----:B------:R-:W-:Y:S01]  /*0ec0*/  @!P1 IMAD.MOV R41, RZ, RZ, -R41 ;  /* 0x000000ffff299224 */ /* 0x000fe200078e0a29 */
[----:B------:R-:W-:Y:S01]  /*0ed0*/  ISETP.GT.U32.AND P1, PT, R2, R40, PT ;  /* 0x000000280200720c */ /* 0x000fe20003f24070 */
[----:B------:R-:W-:Y:S01]  /*0ee0*/  IMAD.HI.U32 R8, R4, R13, RZ ;  /* 0x0000000d04087227 */ /* 0x000fe200078e00ff */
[----:B------:R-:W-:Y:S02]  /*0ef0*/  ISETP.GE.AND P0, PT, R16, RZ, PT ;  /* 0x000000ff1000720c */ /* 0x000fe40003f06270 */
[----:B------:R-:W-:Y:S01]  /*0f00*/  LOP3.LUT R16, R5, 0x58, RZ, 0xfc, !PT ;  /* 0x0000005805107812 */ /* 0x000fe200078efcff */
[----:B------:R-:W-:Y:S01]  /*0f10*/  @!P3 IMAD.IADD R27, R27, 0x1, -R2 ;  /* 0x000000011b1bb824 */ /* 0x000fe200078e0a02 */
[----:B------:R-:W-:Y:S01]  /*0f20*/  ISETP.GE.AND P3, PT, R9, RZ, PT ;  /* 0x000000ff0900720c */ /* 0x000fe20003f66270 */
[----:B------:R-:W-:Y:S01]  /*0f30*/  IMAD.MOV R9, RZ, RZ, -R7 ;  /* 0x000000ffff097224 */ /* 0x000fe200078e0a07 */
[----:B------:R-:W-:Y:S01]  /*0f40*/  IABS R15, R18 ;  /* 0x00000012000f7213 */ /* 0x000fe20000000000 */
[----:B------:R-:W-:-:S04]  /*0f50*/  IMAD.HI.U32 R7, R4, R37, RZ ;  /* 0x0000002504077227 */ /* 0x000fc800078e00ff */
[----:B------:R-:W-:Y:S02]  /*0f60*/  IMAD.MOV R8, RZ, RZ, -R8 ;  /* 0x000000ffff087224 */ /* 0x000fe400078e0a08 */
[----:B------:R-:W-:Y:S02]  /*0f70*/  IMAD.MOV R7, RZ, RZ, -R7 ;  /* 0x000000ffff077224 */ /* 0x000fe400078e0a07 */
[C---:B------:R-:W-:Y:S01]  /*0f80*/  IMAD R30, R2.reuse, R8, R13 ;  /* 0x00000008021e7224 */ /* 0x040fe200078e020d */
[C---:B------:R-:W-:Y:S01]  /*0f90*/  LOP3.LUT R13, R5.reuse, 0x44, RZ, 0xfc, !PT ;  /* 0x00000044050d7812 */ /* 0x040fe200078efcff */
[----:B------:R-:W-:Y:S02]  /*0fa0*/  IMAD R37, R2, R7, R37 ;  /* 0x0000000702257224 */ /* 0x000fe400078e0225 */
[--C-:B------:R-:W-:Y:S01]  /*0fb0*/  @!P5 IMAD.IADD R28, R28, 0x1, -R2.reuse ;  /* 0x000000011c1cd824 */ /* 0x100fe200078e0a02 */
[C---:B------:R-:W-:Y:S01]  /*0fc0*/  ISETP.GT.U32.AND P5, PT, R2.reuse, R30, PT ;  /* 0x0000001e0200720c */ /* 0x040fe20003fa4070 */
[----:B------:R-:W-:Y:S01]  /*0fd0*/  IMAD R29, R2, R9, R29 ;  /* 0x00000009021d7224 */ /* 0x000fe200078e021d */
[----:B------:R-:W-:Y:S01]  /*0fe0*/  IABS R9, R11 ;  /* 0x0000000b00097213 */ /* 0x000fe20000000000 */
[----:B------:R-:W-:Y:S01]  /*0ff0*/  @!P1 IMAD.IADD R40, R40, 0x1, -R2 ;  /* 0x0000000128289824 */ /* 0x000fe200078e0a02 */
[C---:B------:R-:W-:Y:S01]  /*1000*/  ISETP.GT.U32.AND P1, PT, R2.reuse, R38, PT ;  /* 0x000000260200720c */ /* 0x040fe20003f24070 */
[----:B------:R-:W-:Y:S01]  /*1010*/  @!P6 IMAD.MOV R28, RZ, RZ, -R28 ;  /* 0x000000ffff1ce224 */ /* 0x000fe200078e0a1c */
[----:B------:R-:W-:Y:S01]  /*1020*/  ISETP.GT.U32.AND P6, PT, R2, R37, PT ;  /* 0x000000250200720c */ /* 0x000fe20003fc4070 */
[----:B------:R-:W-:Y:S01]  /*1030*/  @!P4 IMAD.MOV R27, RZ, RZ, -R27 ;  /* 0x000000ffff1bc224 */ /* 0x000fe200078e0a1b */
[----:B------:R-:W-:Y:S01]  /*1040*/  ISETP.GE.AND P4, PT, R10, RZ, PT ;  /* 0x000000ff0a00720c */ /* 0x000fe20003f86270 */
[----:B------:R-:W-:Y:S01]  /*1050*/  IMAD.HI.U32 R7, R4, R9, RZ ;  /* 0x0000000904077227 */ /* 0x000fe200078e00ff */
[----:B------:R-:W-:-:S02]  /*1060*/  LOP3.LUT R10, R5, 0x38, RZ, 0xfc, !PT ;  /* 0x00000038050a7812 */ /* 0x000fc400078efcff */
[----:B------:R-:W-:Y:S01]  /*1070*/  IABS R33, R13 ;  /* 0x0000000d00217213 */ /* 0x000fe20000000000 */
[----:B------:R-:W-:Y:S01]  /*1080*/  IMAD.MOV R7, RZ, RZ, -R7 ;  /* 0x000000ffff077224 */ /* 0x000fe200078e0a07 */
[----:B------:R-:W-:Y:S01]  /*1090*/  IABS R8, R10 ;  /* 0x0000000a00087213 */ /* 0x000fe20000000000 */
[----:B------:R-:W-:Y:S02]  /*10a0*/  @!P5 IMAD.IADD R30, R30, 0x1, -R2 ;  /* 0x000000011e1ed824 */ /* 0x000fe400078e0a02 */
[----:B------:R-:W-:Y:S01]  /*10b0*/  @!P0 IMAD.MOV R40, RZ, RZ, -R40 ;  /* 0x000000ffff288224 */ /* 0x000fe200078e0a28 */
[C---:B------:R-:W-:Y:S01]  /*10c0*/  ISETP.GT.U32.AND P0, PT, R2.reuse, R29, PT ;  /* 0x0000001d0200720c */ /* 0x040fe20003f04070 */
[----:B------:R-:W-:Y:S02]  /*10d0*/  IMAD R36, R2, R7, R9 ;  /* 0x0000000702247224 */ /* 0x000fe400078e0209 */
[----:B------:R-:W-:Y:S02]  /*10e0*/  @!P1 IMAD.IADD R38, R38, 0x1, -R2 ;  /* 0x0000000126269824 */ /* 0x000fe400078e0a02 */
[----:B------:R-:W-:-:S02]  /*10f0*/  IMAD.MOV.U32 R9, RZ, RZ, R8 ;  /* 0x000000ffff097224 */ /* 0x000fc400078e0008 */
[----:B------:R-:W-:Y:S01]  /*1100*/  @!P6 IMAD.IADD R37, R37, 0x1, -R2 ;  /* 0x000000012525e824 */ /* 0x000fe200078e0a02 */
[----:B------:R-:W-:Y:S01]  /*1110*/  ISETP.GT.U32.AND P6, PT, R2, R30, PT ;  /* 0x0000001e0200720c */ /* 0x000fe20003fc4070 */
[----:B------:R-:W-:Y:S01]  /*1120*/  IMAD.HI.U32 R7, R4, R9, RZ ;  /* 0x0000000904077227 */ /* 0x000fe200078e00ff */
[----:B------:R-:W-:-:S03]  /*1130*/  ISETP.GT.U32.AND P1, PT, R2, R38, PT ;  /* 0x000000260200720c */ /* 0x000fc60003f24070 */
[----:B------:R-:W-:Y:S02]  /*1140*/  IMAD.MOV R7, RZ, RZ, -R7 ;  /* 0x000000ffff077224 */ /* 0x000fe400078e0a07 */
[----:B------:R-:W-:Y:S01]  /*1150*/  @!P2 IMAD.MOV R26, RZ, RZ, -R26 ;  /* 0x000000ffff1aa224 */ /* 0x000fe200078e0a1a */
[----:B------:R-:W-:Y:S01]  /*1160*/  ISETP.GE.AND P2, PT, R14, RZ, PT ;  /* 0x000000ff0e00720c */ /* 0x000fe20003f46270 */
[----:B------:R-:W-:Y:S01]  /*1170*/  IMAD R32, R2, R7, R9 ;  /* 0x0000000702207224 */ /* 0x000fe200078e0209 */
[----:B------:R-:W-:Y:S01]  /*1180*/  LOP3.LUT R14, R5, 0x54, RZ, 0xfc, !PT ;  /* 0x00000054050e7812 */ /* 0x000fe200078efcff */
[--C-:B------:R-:W-:Y:S01]  /*1190*/  @!P0 IMAD.IADD R29, R29, 0x1, -R2.reuse ;  /* 0x000000011d1d8824 */ /* 0x100fe200078e0a02 */
[----:B------:R-:W-:Y:S01]  /*11a0*/  ISETP.GE.AND P0, PT, R11, RZ, PT ;  /* 0x000000ff0b00720c */ /* 0x000fe20003f06270 */
[--C-:B------:R-:W-:Y:S01]  /*11b0*/  @!P6 IMAD.IADD R30, R30, 0x1, -R2.reuse ;  /* 0x000000011e1ee824 */ /* 0x100fe200078e0a02 */
[----:B------:R-:W-:Y:S01]  /*11c0*/  LOP3.LUT R11, R5, 0x3c, RZ, 0xfc, !PT ;  /* 0x0000003c050b7812 */ /* 0x000fe200078efcff */
[----:B------:R-:W-:Y:S01]  /*11d0*/  @!P1 IMAD.IADD R38, R38, 0x1, -R2 ;  /* 0x0000000126269824 */ /* 0x000fe200078e0a02 */
[----:B------:R-:W-:Y:S01]  /*11e0*/  ISETP.GT.U32.AND P6, PT, R2, R32, PT ;  /* 0x000000200200720c */ /* 0x000fe20003fc4070 */
[----:B------:R-:W-:Y:S01]  /*11f0*/  @!P4 IMAD.MOV R30, RZ, RZ, -R30 ;  /* 0x000000ffff1ec224 */ /* 0x000fe200078e0a1e */
[----:B------:R-:W-:-:S02]  /*1200*/  ISETP.GE.AND P1, PT, R12, RZ, PT ;  /* 0x000000ff0c00720c */ /* 0x000fc40003f26270 */
[----:B------:R-:W-:Y:S01]  /*1210*/  IABS R31, R11 ;  /* 0x0000000b001f7213 */ /* 0x000fe20000000000 */
[----:B------:R-:W-:Y:S01]  /*1220*/  @!P2 IMAD.MOV R38, RZ, RZ, -R38 ;  /* 0x000000ffff26a224 */ /* 0x000fe200078e0a26 */
[----:B------:R-:W-:Y:S02]  /*1230*/  LOP3.LUT R12, R5, 0x40, RZ, 0xfc, !PT ;  /* 0x00000040050c7812 */ /* 0x000fe400078efcff */
[----:B------:R-:W-:Y:S01]  /*1240*/  ISETP.GT.U32.AND P2, PT, R2, R37, PT ;  /* 0x000000250200720c */ /* 0x000fe20003f44070 */
[----:B------:R-:W-:Y:S01]  /*1250*/  IMAD.HI.U32 R7, R4, R31, RZ ;  /* 0x0000001f04077227 */ /* 0x000fe200078e00ff */
[----:B------:R-:W-:Y:S02]  /*1260*/  IABS R9, R12 ;  /* 0x0000000c00097213 */ /* 0x000fe40000000000 */
[----:B------:R-:W-:Y:S01]  /*1270*/  ISETP.GT.U32.AND P5, PT, R2, R29, PT ;  /* 0x0000001d0200720c */ /* 0x000fe20003fa4070 */
[----:B------:R-:W-:Y:S02]  /*1280*/  IMAD.MOV R8, RZ, RZ, -R7 ;  /* 0x000000ffff087224 */ /* 0x000fe400078e0a07 */
[----:B------:R-:W-:-:S04]  /*1290*/  IMAD.HI.U32 R7, R4, R9, RZ ;  /* 0x0000000904077227 */ /* 0x000fc800078e00ff */
[----:B------:R-:W-:Y:S02]  /*12a0*/  @!P6 IMAD.IADD R32, R32, 0x1, -R2 ;  /* 0x000000012020e824 */ /* 0x000fe400078e0a02 */
[C---:B------:R-:W-:Y:S02]  /*12b0*/  IMAD R31, R2.reuse, R8, R31 ;  /* 0x00000008021f7224 */ /* 0x040fe400078e021f */
[----:B------:R-:W-:Y:S01]  /*12c0*/  IMAD.MOV R7, RZ, RZ, -R7 ;  /* 0x000000ffff077224 */ /* 0x000fe200078e0a07 */
[----:B------:R-:W-:Y:S01]  /*12d0*/  ISETP.GT.U32.AND P6, PT, R2, R32, PT ;  /* 0x000000200200720c */ /* 0x000fe20003fc4070 */
[----:B------:R-:W-:Y:S01]  /*12e0*/  IMAD.HI.U32 R8, R4, R33, RZ ;  /* 0x0000002104087227 */ /* 0x000fe200078e00ff */
[----:B------:R-:W-:-:S03]  /*12f0*/  ISETP.GT.U32.AND P4, PT, R2, R31, PT ;  /* 0x0000001f0200720c */ /* 0x000fc60003f84070 */
[----:B------:R-:W-:Y:S01]  /*1300*/  @!P2 IMAD.IADD R37, R37, 0x1, -R2 ;  /* 0x000000012525a824 */ /* 0x000fe200078e0a02 */
[----:B------:R-:W-:Y:S01]  /*1310*/  ISETP.GE.AND P2, PT, R10, RZ, PT ;  /* 0x000000ff0a00720c */ /* 0x000fe20003f46270 */
[C---:B------:R-:W-:Y:S01]  /*1320*/  IMAD R34, R2.reuse, R7, R9 ;  /* 0x0000000702227224 */ /* 0x040fe200078e0209 */
[C---:B------:R-:W-:Y:S01]  /*1330*/  LOP3.LUT R9, R5.reuse, 0x48, RZ, 0xfc, !PT ;  /* 0x0000004805097812 */ /* 0x040fe200078efcff */
[----:B------:R-:W-:Y:S01]  /*1340*/  IMAD.MOV R8, RZ, RZ, -R8 ;  /* 0x000000ffff087224 */ /* 0x000fe200078e0a08 */
[----:B------:R-:W-:Y:S01]  /*1350*/  LOP3.LUT R10, R5, 0x4c, RZ, 0xfc, !PT ;  /* 0x0000004c050a7812 */ /* 0x000fe200078efcff */
[----:B------:R-:W-:Y:S01]  /*1360*/  @!P1 IMAD.MOV R37, RZ, RZ, -R37 ;  /* 0x000000ffff259224 */ /* 0x000fe200078e0a25 */
[C---:B------:R-:W-:Y:S01]  /*1370*/  ISETP.GT.U32.AND P1, PT, R2.reuse, R34, PT ;  /* 0x000000220200720c */ /* 0x040fe20003f24070 */
[----:B------:R-:W-:Y:S01]  /*1380*/  IMAD R33, R2, R8, R33 ;  /* 0x0000000802217224 */ /* 0x000fe200078e0221 */
[----:B------:R-:W-:Y:S01]  /*1390*/  IABS R35, R9 ;  /* 0x0000000900237213 */ /* 0x000fe20000000000 */
[--C-:B------:R-:W-:Y:S01]  /*13a0*/  @!P6 IMAD.IADD R32, R32, 0x1, -R2.reuse ;  /* 0x000000012020e824 */ /* 0x100fe200078e0a02 */
[----:B------:R-:W-:Y:S01]  /*13b0*/  IABS R39, R10 ;  /* 0x0000000a00277213 */ /* 0x000fe20000000000 */
[--C-:B------:R-:W-:Y:S01]  /*13c0*/  @!P4 IMAD.IADD R31, R31, 0x1, -R2.reuse ;  /* 0x000000011f1fc824 */ /* 0x100fe200078e0a02 */
[C---:B------:R-:W-:Y:S01]  /*13d0*/  ISETP.GT.U32.AND P6, PT, R2.reuse, R33, PT ;  /* 0x000000210200720c */ /* 0x040fe20003fc4070 */
[----:B------:R-:W-:Y:S01]  /*13e0*/  @!P5 IMAD.IADD R29, R29, 0x1, -R2 ;  /* 0x000000011d1dd824 */ /* 0x000fe200078e0a02 */
[----:B------:R-:W-:Y:S01]  /*13f0*/  ISETP.GT.U32.AND P5, PT, R2, R36, PT ;  /* 0x000000240200720c */ /* 0x000fe20003fa4070 */
[----:B------:R-:W-:Y:S01]  /*1400*/  IMAD.HI.U32 R7, R4, R35, RZ ;  /* 0x0000002304077227 */ /* 0x000fe200078e00ff */
[----:B------:R-:W-:-:S02]  /*1410*/  ISETP.GE.AND P4, PT, R13, RZ, PT ;  /* 0x000000ff0d00720c */ /* 0x000fc40003f86270 */
[----:B------:R-:W-:Y:S01]  /*1420*/  IABS R13, R16 ;  /* 0x00000010000d7213 */ /* 0x000fe20000000000 */
[----:B------:R-:W-:Y:S01]  /*1430*/  @!P1 IMAD.IADD R34, R34, 0x1, -R2 ;  /* 0x0000000122229824 */ /* 0x000fe200078e0a02 */
[----:B------:R-:W-:Y:S01]  /*1440*/  ISETP.GT.U32.AND P1, PT, R2, R31, PT ;  /* 0x0000001f0200720c */ /* 0x000fe20003f24070 */
[----:B------:R-:W-:Y:S02]  /*1450*/  IMAD.MOV R8, RZ, RZ, -R7 ;  /* 0x000000ffff087224 */ /* 0x000fe400078e0a07 */
[----:B------:R-:W-:-:S04]  /*1460*/  IMAD.HI.U32 R7, R4, R39, RZ ;  /* 0x0000002704077227 */ /* 0x000fc800078e00ff */
[--C-:B------:R-:W-:Y:S02]  /*1470*/  @!P6 IMAD.IADD R33, R33, 0x1, -R2.reuse ;  /* 0x000000012121e824 */ /* 0x100fe400078e0a02 */
[----:B------:R-:W-:Y:S02]  /*1480*/  IMAD R35, R2, R8, R35 ;  /* 0x0000000802237224 */ /* 0x000fe400078e0223 */
[--C-:B------:R-:W-:Y:S01]  /*1490*/  @!P5 IMAD.IADD R36, R36, 0x1, -R2.reuse ;  /* 0x000000012424d824 */ /* 0x100fe200078e0a02 */
[C---:B------:R-:W-:Y:S01]  /*14a0*/  ISETP.GT.U32.AND P6, PT, R2.reuse, R33, PT ;  /* 0x000000210200720c */ /* 0x040fe20003fc4070 */
[----:B------:R-:W-:Y:S01]  /*14b0*/  @!P1 IMAD.IADD R31, R31, 0x1, -R2 ;  /* 0x000000011f1f9824 */ /* 0x000fe200078e0a02 */
[C---:B------:R-:W-:Y:S01]  /*14c0*/  ISETP.GT.U32.AND P1, PT, R2.reuse, R35, PT ;  /* 0x000000230200720c */ /* 0x040fe20003f24070 */
[----:B------:R-:W-:Y:S01]  /*14d0*/  @!P3 IMAD.MOV R29, RZ, RZ, -R29 ;  /* 0x000000ffff1db224 */ /* 0x000fe200078e0a1d */
[C---:B------:R-:W-:Y:S01]  /*14e0*/  ISETP.GT.U32.AND P3, PT, R2.reuse, R36, PT ;  /* 0x000000240200720c */ /* 0x040fe20003f64070 */
[----:B------:R-:W-:Y:S01]  /*14f0*/  IMAD.MOV R7, RZ, RZ, -R7 ;  /* 0x000000ffff077224 */ /* 0x000fe200078e0a07 */
[----:B------:R-:W-:Y:S01]  /*1500*/  ISETP.GE.AND P5, PT, R11, RZ, PT ;  /* 0x000000ff0b00720c */ /* 0x000fe20003fa6270 */
[----:B------:R-:W-:Y:S01]  /*1510*/  @!P2 IMAD.MOV R32, RZ, RZ, -R32 ;  /* 0x000000ffff20a224 */ /* 0x000fe200078e0a20 */
[----:B------:R-:W-:Y:S01]  /*1520*/  ISETP.GE.AND P2, PT, R9, RZ, PT ;  /* 0x000000ff0900720c */ /* 0x000fe20003f46270 */
[----:B------:R-:W-:Y:S01]  /*1530*/  IMAD R39, R2, R7, R39 ;  /* 0x0000000702277224 */ /* 0x000fe200078e0227 */
[----:B------:R-:W-:Y:S01]  /*1540*/  IABS R11, R14 ;  /* 0x0000000e000b7213 */ /* 0x000fe20000000000 */
[----:B------:R-:W-:-:S04]  /*1550*/  IMAD.HI.U32 R8, R4, R13, RZ ;  /* 0x0000000d04087227 */ /* 0x000fc800078e00ff */
[--C-:B------:R-:W-:Y:S01]  /*1560*/  @!P6 IMAD.IADD R33, R33, 0x1, -R2.reuse ;  /* 0x000000012121e824 */ /* 0x100fe200078e0a02 */
[----:B------:R-:W-:Y:S01]  /*1570*/  ISETP.GT.U32.AND P6, PT, R2, R39, PT ;  /* 0x000000270200720c */ /* 0x000fe20003fc4070 */
[--C-:B------:R-:W-:Y:S02]  /*1580*/  @!P1 IMAD.IADD R35, R35, 0x1, -R2.reuse ;  /* 0x0000000123239824 */ /* 0x100fe400078e0a02 */
[----:B------:R-:W-:Y:S01]  /*1590*/  @!P3 IMAD.IADD R36, R36, 0x1, -R2 ;  /* 0x000000012424b824 */ /* 0x000fe200078e0a02 */
[----:B------:R-:W-:Y:S01]  /*15a0*/  ISETP.GE.AND P3, PT, R12, RZ, PT ;  /* 0x000000ff0c00720c */ /* 0x000fe20003f66270 */
[----:B------:R-:W-:Y:S01]  /*15b0*/  @!P5 IMAD.MOV R31, RZ, RZ, -R31 ;  /* 0x000000ffff1fd224 */ /* 0x000fe200078e0a1f */
[C---:B------:R-:W-:Y:S01]  /*15c0*/  ISETP.GT.U32.AND P5, PT, R2.reuse, R35, PT ;  /* 0x000000230200720c */ /* 0x040fe20003fa4070 */
[----:B------:R-:W-:Y:S01]  /*15d0*/  @!P0 IMAD.MOV R36, RZ, RZ, -R36 ;  /* 0x000000ffff248224 */ /* 0x000fe200078e0a24 */
[----:B------:R-:W-:Y:S01]  /*15e0*/  ISETP.GT.U32.AND P0, PT, R2, R34, PT ;  /* 0x000000220200720c */ /* 0x000fe20003f04070 */
[----:B------:R-:W-:Y:S01]  /*15f0*/  IMAD.MOV R8, RZ, RZ, -R8 ;  /* 0x000000ffff087224 */ /* 0x000fe200078e0a08 */
[----:B------:R-:W-:Y:S01]  /*1600*/  LOP3.LUT R12, R5, 0x50, RZ, 0xfc, !PT ;  /* 0x00000050050c7812 */ /* 0x000fe200078efcff */
[----:B------:R-:W-:Y:S01]  /*1610*/  @!P4 IMAD.MOV R33, RZ, RZ, -R33 ;  /* 0x000000ffff21c224 */ /* 0x000fe200078e0a21 */
[----:B------:R-:W-:Y:S01]  /*1620*/  ISETP.GE.AND P4, PT, R14, RZ, PT ;  /* 0x000000ff0e00720c */ /* 0x000fe20003f86270 */
[----:B------:R-:W-:Y:S01]  /*1630*/  @!P6 IMAD.IADD R39, R39, 0x1, -R2 ;  /* 0x000000012727e824 */ /* 0x000fe200078e0a02 */
[----:B------:R-:W-:Y:S01]  /*1640*/  IABS R9, R12 ;  /* 0x0000000c00097213 */ /* 0x000fe20000000000 */
[----:B------:R-:W-:Y:S01]  /*1650*/  IMAD R13, R2, R8, R13 ;  /* 0x00000008020d7224 */ /* 0x000fe200078e020d */
[----:B------:R-:W-:-:S02]  /*1660*/  LOP3.LUT R14, R5, 0x60, RZ, 0xfc, !PT ;  /* 0x00000060050e7812 */ /* 0x000fc400078efcff */
[----:B------:R-:W-:Y:S01]  /*1670*/  ISETP.GT.U32.AND P6, PT, R2, R39, PT ;  /* 0x000000270200720c */ /* 0x000fe20003fc4070 */
[----:B------:R-:W-:Y:S01]  /*1680*/  IMAD.HI.U32 R7, R4, R9, RZ ;  /* 0x0000000904077227 */ /* 0x000fe200078e00ff */
[----:B------:R-:W-:Y:S02]  /*1690*/  IABS R17, R14 ;  /* 0x0000000e00117213 */ /* 0x000fe40000000000 */
[----:B------:R-:W-:Y:S01]  /*16a0*/  ISETP.GE.AND P1, PT, R12, RZ, PT ;  /* 0x000000ff0c00720c */ /* 0x000fe20003f26270 */
[--C-:B------:R-:W-:Y:S01]  /*16b0*/  @!P5 IMAD.IADD R35, R35, 0x1, -R2.reuse ;  /* 0x000000012323d824 */ /* 0x100fe200078e0a02 */
[----:B------:R-:W-:Y:S01]  /*16c0*/  ISETP.GE.AND P5, PT, R16, RZ, PT ;  /* 0x000000ff1000720c */ /* 0x000fe20003fa6270 */
[----:B------:R-:W-:Y:S01]  /*16d0*/  @!P0 IMAD.IADD R34, R34, 0x1, -R2 ;  /* 0x0000000122228824 */ /* 0x000fe200078e0a02 */
[----:B------:R-:W-:Y:S01]  /*16e0*/  ISETP.GE.AND P0, PT, R10, RZ, PT ;  /* 0x000000ff0a00720c */ /* 0x000fe20003f06270 */
[----:B------:R-:W-:Y:S01]  /*16f0*/  IMAD.HI.U32 R10, R4, R15, RZ ;  /* 0x0000000f040a7227 */ /* 0x000fe200078e00ff */
[----:B------:R-:W-:-:S03]  /*1700*/  LOP3.LUT R16, R5, 0x64, RZ, 0xfc, !PT ;  /* 0x0000006405107812 */ /* 0x000fc600078efcff */
[----:B------:R-:W-:Y:S01]  /*1710*/  IMAD.MOV R7, RZ, RZ, -R7 ;  /* 0x000000ffff077224 */ /* 0x000fe200078e0a07 */
[----:B------:R-:W-:Y:S01]  /*1720*/  IABS R19, R16 ;  /* 0x0000001000137213 */ /* 0x000fe20000000000 */
[----:B------:R-:W-:Y:S01]  /*1730*/  @!P2 IMAD.MOV R35, RZ, RZ, -R35 ;  /* 0x000000ffff23a224 */ /* 0x000fe200078e0a23 */
[C---:B------:R-:W-:Y:S01]  /*1740*/  ISETP.GT.U32.AND P2, PT, R2.reuse, R13, PT ;  /* 0x0000000d0200720c */ /* 0x040fe20003f44070 */
[----:B------:R-:W-:Y:S02]  /*1750*/  IMAD.MOV R10, RZ, RZ, -R10 ;  /* 0x000000ffff0a7224 */ /* 0x000fe400078e0a0a */
[----:B------:R-:W-:Y:S02]  /*1760*/  IMAD R9, R2, R7, R9 ;  /* 0x0000000702097224 */ /* 0x000fe400078e0209 */
[----:B------:R-:W-:-:S04]  /*1770*/  IMAD.HI.U32 R7, R4, R11, RZ ;  /* 0x0000000b04077227 */ /* 0x000fc800078e00ff */
[C---:B------:R-:W-:Y:S02]  /*1780*/  IMAD R15, R2.reuse, R10, R15 ;  /* 0x0000000a020f7224 */ /* 0x040fe400078e020f */
[----:B------:R-:W-:Y:S02]  /*1790*/  @!P6 IMAD.IADD R39, R39, 0x1, -R2 ;  /* 0x000000012727e824 */ /* 0x000fe400078e0a02 */
[----:B------:R-:W-:Y:S02]  /*17a0*/  IMAD.MOV R7, RZ, RZ, -R7 ;  /* 0x000000ffff077224 */ /* 0x000fe400078e0a07 */
[----:B------:R-:W-:Y:S01]  /*17b0*/  @!P0 IMAD.MOV R39, RZ, RZ, -R39 ;  /* 0x000000ffff278224 */ /* 0x000fe200078e0a27 */
[C---:B------:R-:W-:Y:S01]  /*17c0*/  ISETP.GT.U32.AND P0, PT, R2.reuse, R15, PT ;  /* 0x0000000f0200720c */ /* 0x040fe20003f04070 */
[----:B------:R-:W-:Y:S01]  /*17d0*/  IMAD R11, R2, R7, R11 ;  /* 0x00000007020b7224 */ /* 0x000fe200078e020b */
[----:B------:R-:W-:Y:S01]  /*17e0*/  LOP3.LUT R7, R42, 0x3f, RZ, 0xc0, !PT ;  /* 0x0000003f2a077812 */ /* 0x000fe200078ec0ff */
[----:B------:R-:W-:Y:S01]  /*17f0*/  @!P3 IMAD.MOV R34, RZ, RZ, -R34 ;  /* 0x000000ffff22b224 */ /* 0x000fe200078e0a22 */
[C---:B------:R-:W-:Y:S01]  /*1800*/  ISETP.GT.U32.AND P3, PT, R2.reuse, R9, PT ;  /* 0x000000090200720c */ /* 0x040fe20003f64070 */
[----:B------:R-:W-:Y:S01]  /*1810*/  @!P2 IMAD.IADD R13, R13, 0x1, -R2 ;  /* 0x000000010d0da824 */ /* 0x000fe200078e0a02 */
[----:B------:R-:W-:Y:S01]  /*1820*/  ISETP.GT.U32.AND P6, PT, R2, R11, PT ;  /* 0x0000000b0200720c */ /* 0x000fe20003fc4070 */
[----:B------:R-:W-:-:S03]  /*1830*/  IMAD.HI.U32 R8, R4, R17, RZ ;  /* 0x0000001104087227 */ /* 0x000fc600078e00ff */
[C---:B------:R-:W-:Y:S01]  /*1840*/  ISETP.GT.U32.AND P2, PT, R2.reuse, R13, PT ;  /* 0x0000000d0200720c */ /* 0x040fe20003f44070 */
[----:B------:R-:W-:Y:S02]  /*1850*/  IMAD.MOV R8, RZ, RZ, -R8 ;  /* 0x000000ffff087224 */ /* 0x000fe400078e0a08 */
[--C-:B------:R-:W-:Y:S02]  /*1860*/  @!P0 IMAD.IADD R15, R15, 0x1, -R2.reuse ;  /* 0x000000010f0f8824 */ /* 0x100fe400078e0a02 */
[C---:B------:R-:W-:Y:S02]  /*1870*/  IMAD R17, R2.reuse, R8, R17 ;  /* 0x0000000802117224 */ /* 0x040fe400078e0211 */
[--C-:B------:R-:W-:Y:S01]  /*1880*/  @!P3 IMAD.IADD R9, R9, 0x1, -R2.reuse ;  /* 0x000000010909b824 */ /* 0x100fe200078e0a02 */
[----:B------:R-:W-:Y:S01]  /*1890*/  ISETP.GT.U32.AND P0, PT, R2, R15, PT ;  /* 0x0000000f0200720c */ /* 0x000fe20003f04070 */
[----:B------:R-:W-:Y:S02]  /*18a0*/  @!P6 IMAD.IADD R11, R11, 0x1, -R2 ;  /* 0x000000010b0be824 */ /* 0x000fe400078e0a02 */
[----:B------:R-:W-:Y:S01]  /*18b0*/  IMAD.HI.U32 R10, R4, R19, RZ ;  /* 0x00000013040a7227 */ /* 0x000fe200078e00ff */
[----:B------:R-:W-:-:S02]  /*18c0*/  ISETP.GT.U32.AND P3, PT, R2, R9, PT ;  /* 0x000000090200720c */ /* 0x000fc40003f64070 */
[C---:B------:R-:W-:Y:S01]  /*18d0*/  ISETP.GT.U32.AND P6, PT, R2.reuse, R11, PT ;  /* 0x0000000b0200720c */ /* 0x040fe20003fc4070 */
[----:B------:R-:W-:Y:S01]  /*18e0*/  @!P2 IMAD.IADD R13, R13, 0x1, -R2 ;  /* 0x000000010d0da824 */ /* 0x000fe200078e0a02 */
[----:B------:R-:W-:Y:S01]  /*18f0*/  ISETP.GT.U32.AND P2, PT, R2, R17, PT ;  /* 0x000000110200720c */ /* 0x000fe20003f44070 */
[----:B------:R-:W-:-:S04]  /*1900*/  IMAD.HI.U32 R12, R4, R43, RZ ;  /* 0x0000002b040c7227 */ /* 0x000fc800078e00ff */
[----:B------:R-:W-:Y:S02]  /*1910*/  IMAD.MOV R10, RZ, RZ, -R10 ;  /* 0x000000ffff0a7224 */ /* 0x000fe400078e0a0a */
[----:B------:R-:W-:Y:S02]  /*1920*/  IMAD.MOV R12, RZ, RZ, -R12 ;  /* 0x000000ffff0c7224 */ /* 0x000fe400078e0a0c */
[----:B------:R-:W-:Y:S02]  /*1930*/  IMAD R44, R6, 0x40, R7 ;  /* 0x00000040062c7824 */ /* 0x000fe400078e0207 */
[C---:B------:R-:W-:Y:S01]  /*1940*/  IMAD R7, R2.reuse, R10, R19 ;  /* 0x0000000a02077224 */ /* 0x040fe200078e0213 */
[C---:B------:R-:W-:Y:S01]  /*1950*/  LOP3.LUT R10, R5.reuse, 0x78, RZ, 0xfc, !PT ;  /* 0x00000078050a7812 */ /* 0x040fe200078efcff */
[C---:B------:R-:W-:Y:S01]  /*1960*/  IMAD R19, R2.reuse, R12, R43 ;  /* 0x0000000c02137224 */ /* 0x040fe200078e022b */
[----:B------:R-:W-:Y:S01]  /*1970*/  LOP3.LUT R12, R5, 0x6c, RZ, 0xfc, !PT ;  /* 0x0000006c050c7812 */ /* 0x000fe200078efcff */
[--C-:B------:R-:W-:Y:S01]  /*1980*/  @!P0 IMAD.IADD R15, R15, 0x1, -R2.reuse ;  /* 0x000000010f0f8824 */ /* 0x100fe200078e0a02 */
[----:B------:R-:W-:Y:S01]  /*1990*/  ISETP.GT.U32.AND P0, PT, R2, R7, PT ;  /* 0x000000070200720c */ /* 0x000fe20003f04070 */
[--C-:B------:R-:W-:Y:S01]  /*19a0*/  @!P3 IMAD.IADD R9, R9, 0x1, -R2.reuse ;  /* 0x000000010909b824 */ /* 0x100fe200078e0a02 */
[----:B------:R-:W-:Y:S01]  /*19b0*/  IABS R43, R12 ;  /* 0x0000000c002b7213 */ /* 0x000fe20000000000 */
[--C-:B------:R-:W-:Y:S01]  /*19c0*/  @!P2 IMAD.IADD R17, R17, 0x1, -R2.reuse ;  /* 0x000000011111a824 */ /* 0x100fe200078e0a02 */
[----:B------:R-:W-:Y:S01]  /*19d0*/  ISETP.GE.AND P3, PT, R18, RZ, PT ;  /* 0x000000ff1200720c */ /* 0x000fe20003f66270 */
[--C-:B------:R-:W-:Y:S01]  /*19e0*/  @!P6 IMAD.IADD R11, R11, 0x1, -R2.reuse ;  /* 0x000000010b0be824 */ /* 0x100fe200078e0a02 */
[----:B------:R-:W-:Y:S01]  /*19f0*/  ISETP.GE.AND P6, PT, R14, RZ, PT ;  /* 0x000000ff0e00720c */ /* 0x000fe20003fc6270 */
[----:B------:R-:W-:Y:S01]  /*1a00*/  @!P1 IMAD.MOV R9, RZ, RZ, -R9 ;  /* 0x000000ffff099224 */ /* 0x000fe200078e0a09 */
[C---:B------:R-:W-:Y:S01]  /*1a10*/  LOP3.LUT R14, R5.reuse, 0x70, RZ, 0xfc, !PT ;  /* 0x00000070050e7812 */ /* 0x040fe200078efcff */
[----:B------:R-:W-:Y:S01]  /*1a20*/  @!P4 IMAD.MOV R11, RZ, RZ, -R11 ;  /* 0x000000ffff0bc224 */ /* 0x000fe200078e0a0b */
[----:B------:R-:W-:Y:S01]  /*1a30*/  LOP3.LUT R18, R5, 0x74, RZ, 0xfc, !PT ;  /* 0x0000007405127812 */ /* 0x000fe200078efcff */
[----:B------:R-:W-:Y:S01]  /*1a40*/  IMAD.HI.U32 R5, R4, R43, RZ ;  /* 0x0000002b04057227 */ /* 0x000fe200078e00ff */
[C---:B------:R-:W-:Y:S01]  /*1a50*/  ISETP.GT.U32.AND P1, PT, R2.reuse, R17, PT ;  /* 0x000000110200720c */ /* 0x040fe20003f24070 */
[----:B------:R-:W-:Y:S01]  /*1a60*/  STL [R1+0x8c], R44 ;  /* 0x00008c2c01007387 */ /* 0x000fe20000100800 */
[C---:B------:R-:W-:Y:S01]  /*1a70*/  ISETP.GT.U32.AND P2, PT, R2.reuse, R19, PT ;  /* 0x000000130200720c */ /* 0x040fe20003f44070 */
[----:B------:R-:W-:Y:S01]  /*1a80*/  IMAD.MOV R5, RZ, RZ, -R5 ;  /* 0x000000ffff057224 */ /* 0x000fe200078e0a05 */
[----:B------:R-:W-:Y:S01]  /*1a90*/  IABS R45, R14 ;  /* 0x0000000e002d7213 */ /* 0x000fe20000000000 */
[----:B------:R-:W-:Y:S01]  /*1aa0*/  @!P0 IMAD.IADD R7, R7, 0x1, -R2 ;  /* 0x0000000107078824 */ /* 0x000fe200078e0a02 */
[----:B------:R-:W-:Y:S01]  /*1ab0*/  IABS R47, R18 ;  /* 0x00000012002f7213 */ /* 0x000fe20000000000 */
[----:B------:R-:W-:Y:S01]  /*1ac0*/  IMAD R5, R2, R5, R43 ;  /* 0x0000000502057224 */ /* 0x000fe200078e022b */
[----:B------:R-:W-:Y:S01]  /*1ad0*/  IABS R49, R10 ;  /* 0x0000000a00317213 */ /* 0x000fe20000000000 */
[----:B------:R-:W-:Y:S01]  /*1ae0*/  IMAD.HI.U32 R6, R4, R45, RZ ;  /* 0x0000002d04067227 */ /* 0x000fe200078e00ff */
[----:B------:R-:W-:-:S03]  /*1af0*/  ISETP.GT.U32.AND P0, PT, R2, R7, PT ;  /* 0x000000070200720c */ /* 0x000fc60003f04070 */
[----:B------:R-:W-:Y:S02]  /*1b00*/  IMAD.MOV R8, RZ, RZ, -R6 ;  /* 0x000000ffff087224 */ /* 0x000fe400078e0a06 */
[--C-:B------:R-:W-:Y:S01]  /*1b10*/  @!P1 IMAD.IADD R17, R17, 0x1, -R2.reuse ;  /* 0x0000000111119824 */ /* 0x100fe200078e0a02 */
[----:B------:R-:W-:Y:S01]  /*1b20*/  ISETP.GT.U32.AND P1, PT, R2, R5, PT ;  /* 0x000000050200720c */ /* 0x000fe20003f24070 */
[----:B------:R-:W-:Y:S02]  /*1b30*/  @!P2 IMAD.IADD R19, R19, 0x1, -R2 ;  /* 0x000000011313a824 */ /* 0x000fe400078e0a02 */
[----:B------:R-:W-:-:S03]  /*1b40*/  IMAD.HI.U32 R6, R4, R47, RZ ;  /* 0x0000002f04067227 */ /* 0x000fc600078e00ff */
[----:B------:R-:W-:Y:S01]  /*1b50*/  ISETP.GT.U32.AND P2, PT, R2, R19, PT ;  /* 0x000000130200720c */ /* 0x000fe20003f44070 */
[----:B------:R-:W-:-:S04]  /*1b60*/  IMAD.HI.U32 R4, R4, R49, RZ ;  /* 0x0000003104047227 */ /* 0x000fc800078e00ff */
[----:B------:R-:W-:Y:S02]  /*1b70*/  IMAD.MOV R6, RZ, RZ, -R6 ;  /* 0x000000ffff067224 */ /* 0x000fe400078e0a06 */
[----:B------:R-:W-:Y:S02]  /*1b80*/  IMAD.MOV R4, RZ, RZ, -R4 ;  /* 0x000000ffff047224 */ /* 0x000fe400078e0a04 */
[C---:B------:R-:W-:Y:S02]  /*1b90*/  IMAD R43, R2.reuse, R8, R45 ;  /* 0x00000008022b7224 */ /* 0x040fe400078e022d */
[C---:B------:R-:W-:Y:S02]  /*1ba0*/  IMAD R45, R2.reuse, R6, R47 ;  /* 0x00000006022d7224 */ /* 0x040fe400078e022f */
[C---:B------:R-:W-:Y:S01]  /*1bb0*/  IMAD R47, R2.reuse, R4, R49 ;  /* 0x00000004022f7224 */ /* 0x040fe200078e0231 */
[----:B------:R-:W-:Y:S01]  /*1bc0*/  IABS R4, R44 ;  /* 0x0000002c00047213 */ /* 0x000fe20000000000 */
[--C-:B------:R-:W-:Y:S01]  /*1bd0*/  @!P0 IMAD.IADD R7, R7, 0x1, -R2.reuse ;  /* 0x0000000107078824 */ /* 0x100fe200078e0a02 */
[C---:B------:R-:W-:Y:S01]  /*1be0*/  ISETP.GT.U32.AND P0, PT, R2.reuse, R43, PT ;  /* 0x0000002b0200720c */ /* 0x040fe20003f04070 */
[--C-:B------:R-:W-:Y:S01]  /*1bf0*/  @!P1 IMAD.IADD R5, R5, 0x1, -R2.reuse ;  /* 0x0000000105059824 */ /* 0x100fe200078e0a02 */
[C---:B------:R-:W-:Y:S01]  /*1c00*/  ISETP.GT.U32.AND P1, PT, R2.reuse, R47, PT ;  /* 0x0000002f0200720c */ /* 0x040fe20003f24070 */
[----:B------:R-:W-:Y:S01]  /*1c10*/  @!P2 IMAD.IADD R19, R19, 0x1, -R2 ;  /* 0x000000011313a824 */ /* 0x000fe200078e0a02 */
[----:B------:R-:W-:Y:S01]  /*1c20*/  ISETP.GT.U32.AND P2, PT, R2, R45, PT ;  /* 0x0000002d0200720c */ /* 0x000fe20003f44070 */
[----:B------:R-:W-:-:S04]  /*1c30*/  IMAD.HI.U32 R3, R3, R4, RZ ;  /* 0x0000000403037227 */ /* 0x000fc800078e00ff */
[----:B------:R-:W-:Y:S02]  /*1c40*/  IMAD.MOV R3, RZ, RZ, -R3 ;  /* 0x000000ffff037224 */ /* 0x000fe400078e0a03 */
[----:B------:R-:W-:Y:S02]  /*1c50*/  @!P3 IMAD.MOV R15, RZ, RZ, -R15 ;  /* 0x000000ffff0fb224 */ /* 0x000fe400078e0a0f */
[--C-:B------:R-:W-:Y:S01]  /*1c60*/  @!P0 IMAD.IADD R43, R43, 0x1, -R2.reuse ;  /* 0x000000012b2b8824 */ /* 0x100fe200078e0a02 */
[----:B------:R-:W-:Y:S01]  /*1c70*/  ISETP.GE.AND P0, PT, R16, RZ, PT ;  /* 0x000000ff1000720c */ /* 0x000fe20003f06270 */
[----:B------:R-:W-:Y:S01]  /*1c80*/  @!P1 IMAD.IADD R47, R47, 0x1, -R2 ;  /* 0x000000012f2f9824 */ /* 0x000fe200078e0a02 */
[----:B------:R-:W-:Y:S01]  /*1c90*/  ISETP.GE.AND P1, PT, R22, c[0x0][0x180], PT ;  /* 0x0000600016007a0c */ /* 0x000fe20003f26270 */
[----:B------:R-:W-:Y:S01]  /*1ca0*/  IMAD R3, R0, R3, R4 ;  /* 0x0000000300037224 */ /* 0x000fe200078e0204 */
[C---:B------:R-:W-:Y:S01]  /*1cb0*/  ISETP.GT.U32.AND P4, PT, R2.reuse, R43, PT ;  /* 0x0000002b0200720c */ /* 0x040fe20003f84070 */
[----:B------:R-:W-:Y:S01]  /*1cc0*/  @!P2 IMAD.IADD R45, R45, 0x1, -R2 ;  /* 0x000000012d2da824 */ /* 0x000fe200078e0a02 */
[----:B------:R-:W-:Y:S01]  /*1cd0*/  SEL R4, R107, RZ, !P1 ;  /* 0x000000ff6b047207 */ /* 0x000fe20004800000 */
[----:B------:R-:W-:Y:S01]  /*1ce0*/  @!P5 IMAD.MOV R13, RZ, RZ, -R13 ;  /* 0x000000ffff0dd224 */ /* 0x000fe200078e0a0d */
[C---:B------:R-:W-:Y:S01]  /*1cf0*/  ISETP.GT.U32.AND P1, PT, R2.reuse, R5, PT ;  /* 0x000000050200720c */ /* 0x040fe20003f24070 */
[----:B------:R-:W-:Y:S01]  /*1d00*/  @!P6 IMAD.MOV R17, RZ, RZ, -R17 ;  /* 0x000000ffff11e224 */ /* 0x000fe200078e0a11 */
[----:B------:R-:W-:Y:S01]  /*1d10*/  ISETP.GT.U32.AND P3, PT, R2, R45, PT ;  /* 0x0000002d0200720c */ /* 0x000fe20003f64070 */
[----:B------:R-:W-:Y:S01]  /*1d20*/  IMAD R8, R22, c[0x0][0x188], RZ ;  /* 0x0000620016087a24 */ /* 0x000fe200078e02ff */
[----:B------:R-:W-:Y:S01]  /*1d30*/  ISETP.GT.U32.AND P5, PT, R2, R47, PT ;  /* 0x0000002f0200720c */ /* 0x000fe20003fa4070 */
[----:B------:R-:W-:Y:S01]  /*1d40*/  @!P0 IMAD.MOV R7, RZ, RZ, -R7 ;  /* 0x000000ffff078224 */ /* 0x000fe200078e0a07 */
[----:B------:R-:W-:-:S02]  /*1d50*/  ISETP.GT.U32.AND P0, PT, R0, R3, PT ;  /* 0x000000030000720c */ /* 0x000fc40003f04070 */
[----:B------:R-:W-:Y:S01]  /*1d60*/  ISETP.GE.AND P2, PT, R109, c[0x0][0x180], PT ;  /* 0x000060006d007a0c */ /* 0x000fe20003f46270 */
[--C-:B------:R-:W-:Y:S01]  /*1d70*/  @!P4 IMAD.IADD R43, R43, 0x1, -R2.reuse ;  /* 0x000000012b2bc824 */ /* 0x100fe200078e0a02 */
[----:B------:R-:W-:Y:S02]  /*1d80*/  ISETP.GE.AND P4, PT, R14, RZ, PT ;  /* 0x000000ff0e00720c */ /* 0x000fe40003f86270 */
[----:B------:R-:W-:Y:S01]  /*1d90*/  SEL R6, R107, RZ, !P2 ;  /* 0x000000ff6b067207 */ /* 0x000fe20005000000 */
[--C-:B------:R-:W-:Y:S01]  /*1da0*/  @!P1 IMAD.IADD R5, R5, 0x1, -R2.reuse ;  /* 0x0000000105059824 */ /* 0x100fe200078e0a02 */
[----:B------:R-:W-:Y:S01]  /*1db0*/  ISETP.GE.AND P2, PT, R20, RZ, PT ;  /* 0x000000ff1400720c */ /* 0x000fe20003f46270 */
[--C-:B------:R-:W-:Y:S01]  /*1dc0*/  @!P3 IMAD.IADD R45, R45, 0x1, -R2.reuse ;  /* 0x000000012d2db824 */ /* 0x100fe200078e0a02 */
[----:B------:R-:W-:Y:S01]  /*1dd0*/  ISETP.GE.AND P1, PT, R12, RZ, PT ;  /* 0x000000ff0c00720c */ /* 0x000fe20003f26270 */
[----:B------:R-:W-:Y:S01]  /*1de0*/  @!P5 IMAD.IADD R47, R47, 0x1, -R2 ;  /* 0x000000012f2fd824 */ /* 0x000fe200078e0a02 */
[----:B------:R-:W-:Y:S01]  /*1df0*/  ISETP.GE.AND P3, PT, R18, RZ, PT ;  /* 0x000000ff1200720c */ /* 0x000fe20003f66270 */
[----:B------:R-:W-:Y:S01]  /*1e00*/  @!P0 IMAD.IADD R3, R3, 0x1, -R0 ;  /* 0x0000000103038824 */ /* 0x000fe200078e0a00 */
[----:B------:R-:W-:Y:S01]  /*1e10*/  ISETP.GE.AND P5, PT, R10, RZ, PT ;  /* 0x000000ff0a00720c */ /* 0x000fe20003fa6270 */
[----:B------:R-:W-:Y:S01]  /*1e20*/  IMAD.MOV.U32 R75, RZ, RZ, R43 ;  /* 0x000000ffff4b7224 */ /* 0x000fe200078e002b */
[----:B------:R-:W-:Y:S01]  /*1e30*/  ISETP.GE.AND P0, PT, R46, c[0x0][0x180], PT ;  /* 0x000060002e007a0c */ /* 0x000fe20003f06270 */
[----:B------:R-:W-:Y:S01]  /*1e40*/  IMAD.MOV.U32 R49, RZ, RZ, R47 ;  /* 0x000000ffff317224 */ /* 0x000fe200078e002f */
[----:B------:R-:W-:Y:S01]  /*1e50*/  LEA.HI R10, R42, 0x18, RZ, 0x1a ;  /* 0x000000182a0a7811 */ /* 0x000fe200078fd0ff */
[----:B------:R-:W-:Y:S01]  /*1e60*/  @!P4 IMAD.MOV R75, RZ, RZ, -R75 ;  /* 0x000000ffff4bc224 */ /* 0x000fe200078e0a4b */
[----:B------:R-:W-:Y:S01]  /*1e70*/  SEL R2, R107, RZ, !P0 ;  /* 0x000000ff6b027207 */ /* 0x000fe20004000000 */
[----:B------:R-:W-:Y:S01]  /*1e80*/  @!P2 IMAD.MOV R19, RZ, RZ, -R19 ;  /* 0x000000ffff13a224 */ /* 0x000fe200078e0a13 */
[----:B------:R-:W-:Y:S01]  /*1e90*/  ISETP.GT.U32.AND P0, PT, R0, R3, PT ;  /* 0x000000030000720c */ /* 0x000fe20003f04070 */
[----:B------:R-:W-:Y:S01]  /*1ea0*/  @!P1 IMAD.MOV R5, RZ, RZ, -R5 ;  /* 0x000000ffff059224 */ /* 0x000fe200078e0a05 */
[----:B------:R-:W-:Y:S01]  /*1eb0*/  ISETP.NE.U32.AND P2, PT, R4, RZ, PT ;  /* 0x000000ff0400720c */ /* 0x000fe20003f45070 */
[----:B------:R-:W-:Y:S01]  /*1ec0*/  @!P3 IMAD.MOV R45, RZ, RZ, -R45 ;  /* 0x000000ffff2db224 */ /* 0x000fe200078e0a2d */
[----:B------:R-:W-:Y:S01]  /*1ed0*/  LOP3.LUT R4, R109, 0x20, RZ, 0xfc, !PT ;  /* 0x000000206d047812 */ /* 0x000fe200078efcff */
[----:B------:R-:W-:Y:S01]  /*1ee0*/  @!P5 IMAD.MOV R49, RZ, RZ, -R49 ;  /* 0x000000ffff31d224 */ /* 0x000fe200078e0a31 */
[----:B------:R-:W-:Y:S01]  /*1ef0*/  ISETP.GE.AND P1, PT, R10, c[0x0][0x180], PT ;  /* 0x000060000a007a0c */ /* 0x000fe20003f26270 */
[----:B------:R-:W-:Y:S01]  /*1f00*/  IMAD.SHL.U32 R12, R125, 0x4, RZ ;  /* 0x000000047d0c7824 */ /* 0x000fe200078e00ff */
[----:B------:R-:W-:-:S02]  /*1f10*/  ISETP.GE.AND P4, PT, R4, c[0x0][0x180], PT ;  /* 0x0000600004007a0c */ /* 0x000fc40003f86270 */
[----:B------:R-:W-:Y:S02]  /*1f20*/  ISETP.NE.U32.AND P3, PT, R2, RZ, PT ;  /* 0x000000ff0200720c */ /* 0x000fe40003f65070 */
[----:B------:R-:W-:Y:S01]  /*1f30*/  SEL R4, R107, RZ, !P1 ;  /* 0x000000ff6b047207 */ /* 0x000fe20004800000 */
[----:B------:R-:W-:Y:S01]  /*1f40*/  @!P0 IMAD.IADD R3, R3, 0x1, -R0 ;  /* 0x0000000103038824 */ /* 0x000fe200078e0a00 */
[----:B------:R-:W-:Y:S02]  /*1f50*/  ISETP.NE.AND P1, PT, RZ, c[0x0][0x17c], PT ;  /* 0x00005f00ff007a0c */ /* 0x000fe40003f25270 */
[----:B------:R-:W-:Y:S02]  /*1f60*/  LOP3.LUT R2, RZ, c[0x0][0x17c], RZ, 0x33, !PT ;  /* 0x00005f00ff027a12 */ /* 0x000fe400078e33ff */
[----:B------:R-:W-:Y:S02]  /*1f70*/  ISETP.NE.AND P0, PT, RZ, c[0x0][0x178], PT ;  /* 0x00005e00ff007a0c */ /* 0x000fe40003f05270 */
[----:B------:R-:W-:-:S02]  /*1f80*/  SEL R21, R2, R21, !P1 ;  /* 0x0000001502157207 */ /* 0x000fc40004800000 */
[C---:B------:R-:W-:Y:S02]  /*1f90*/  SEL R23, R2.reuse, R23, !P1 ;  /* 0x0000001702177207 */ /* 0x040fe40004800000 */
[C---:B------:R-:W-:Y:S01]  /*1fa0*/  SEL R24, R2.reuse, R24, !P1 ;  /* 0x0000001802187207 */ /* 0x040fe20004800000 */
[----:B------:R-:W-:Y:S01]  /*1fb0*/  IMAD R53, R21, c[0x0][0x190], RZ ;  /* 0x0000640015357a24 */ /* 0x000fe200078e02ff */
[C---:B------:R-:W-:Y:S02]  /*1fc0*/  SEL R41, R2.reuse, R41, !P1 ;  /* 0x0000002902297207 */ /* 0x040fe40004800000 */
[C---:B------:R-:W-:Y:S02]  /*1fd0*/  SEL R25, R2.reuse, R25, !P1 ;  /* 0x0000001902197207 */ /* 0x040fe40004800000 */
[C---:B------:R-:W-:Y:S02]  /*1fe0*/  SEL R26, R2.reuse, R26, !P1 ;  /* 0x0000001a021a7207 */ /* 0x040fe40004800000 */
[----:B------:R-:W-:-:S02]  /*1ff0*/  SEL R40, R2, R40, !P1 ;  /* 0x0000002802287207 */ /* 0x000fc40004800000 */
[----:B------:R-:W-:Y:S01]  /*2000*/  SEL R27, R2, R27, !P1 ;  /* 0x0000001b021b7207 */ /* 0x000fe20004800000 */
[----:B------:R-:W-:Y:S01]  /*2010*/  IMAD R46, R26, c[0x0][0x190], RZ ;  /* 0x000064001a2e7a24 */ /* 0x000fe200078e02ff */
[----:B------:R-:W-:Y:S01]  /*2020*/  SEL R28, R2, R28, !P1 ;  /* 0x0000001c021c7207 */ /* 0x000fe20004800000 */
[----:B------:R-:W-:Y:S01]  /*2030*/  IMAD R48, R40, c[0x0][0x190], RZ ;  /* 0x0000640028307a24 */ /* 0x000fe200078e02ff */
[C---:B------:R-:W-:Y:S01]  /*2040*/  SEL R38, R2.reuse, R38, !P1 ;  /* 0x0000002602267207 */ /* 0x040fe20004800000 */
[----:B------:R-:W-:Y:S01]  /*2050*/  IMAD R50, R27, c[0x0][0x190], RZ ;  /* 0x000064001b327a24 */ /* 0x000fe200078e02ff */
[----:B------:R-:W-:Y:S01]  /*2060*/  SEL R29, R2, R29, !P1 ;  /* 0x0000001d021d7207 */ /* 0x000fe20004800000 */
[----:B------:R-:W-:Y:S01]  /*2070*/  IMAD R52, R28, c[0x0][0x190], RZ ;  /* 0x000064001c347a24 */ /* 0x000fe200078e02ff */
[----:B------:R-:W-:Y:S01]  /*2080*/  SEL R30, R2, R30, !P1 ;  /* 0x0000001e021e7207 */ /* 0x000fe20004800000 */
[----:B------:R-:W-:Y:S01]  /*2090*/  IMAD R54, R38, c[0x0][0x190], RZ ;  /* 0x0000640026367a24 */ /* 0x000fe200078e02ff */
[----:B------:R-:W-:-:S02]  /*20a0*/  SEL R37, R2, R37, !P1 ;  /* 0x0000002502257207 */ /* 0x000fc40004800000 */
        /* <DEDUP_REMOVED lines=12> */
[C---:B------:R-:W-:Y:S01]  /*2170*/  SEL R39, R2.reuse, R39, !P1 ;  /* 0x0000002702277207 */ /* 0x040fe20004800000 */
[----:B------:R-:W-:Y:S01]  /*2180*/  IMAD R70, R33, c[0x0][0x190], RZ ;  /* 0x0000640021467a24 */ /* 0x000fe200078e02ff */
[C---:B------:R-:W-:Y:S01]  /*2190*/  SEL R43, R2.reuse, R9, !P1 ;  /* 0x00000009022b7207 */ /* 0x040fe20004800000 */
        /* <DEDUP_REMOVED lines=11> */
[C---:B------:R-:W-:Y:S01]  /*2250*/  SEL R67, R2.reuse, R19, !P1 ;  /* 0x0000001302437207 */ /* 0x040fe20004800000 */
[----:B------:R-:W-:Y:S01]  /*2260*/  IMAD.MOV.U32 R19, RZ, RZ, c[0x0][0x188] ;  /* 0x00006200ff137624 */ /* 0x000fe200078e00ff */
        /* <DEDUP_REMOVED lines=8> */
[----:B------:R-:W-:Y:S01]  /*22f0*/  SEL R103, R2, R103, !P1 ;  /* 0x0000006702677207 */ /* 0x000fe20004800000 */
[----:B------:R-:W-:Y:S01]  /*2300*/  IMAD R86, R63, c[0x0][0x190], RZ ;  /* 0x000064003f567a24 */ /* 0x000fe200078e02ff */
[----:B------:R-:W-:Y:S01]  /*2310*/  ISETP.GE.AND P1, PT, R44, RZ, PT ;  /* 0x000000ff2c00720c */ /* 0x000fe20003f26270 */
[----:B------:R-:W-:Y:S01]  /*2320*/  IMAD R88, R67, c[0x0][0x190], RZ ;  /* 0x0000640043587a24 */ /* 0x000fe200078e02ff */
[----:B------:R-:W-:Y:S01]  /*2330*/  ISETP.NE.U32.AND P6, PT, R6, RZ, PT ;  /* 0x000000ff0600720c */ /* 0x000fe20003fc5070 */
[----:B------:R-:W-:Y:S01]  /*2340*/  IMAD R90, R71, c[0x0][0x190], RZ ;  /* 0x00006400475a7a24 */ /* 0x000fe200078e02ff */
[----:B------:R-:W-:Y:S01]  /*2350*/  SEL R6, R107, RZ, !P4 ;  /* 0x000000ff6b067207 */ /* 0x000fe20006000000 */
[----:B------:R-:W-:Y:S01]  /*2360*/  IMAD R92, R75, c[0x0][0x190], RZ ;  /* 0x000064004b5c7a24 */ /* 0x000fe200078e02ff */
[----:B------:R-:W-:Y:S01]  /*2370*/  LEA.HI R2, R42, 0x68, RZ, 0x1a ;  /* 0x000000682a027811 */ /* 0x000fe200078fd0ff */
[----:B------:R-:W-:Y:S01]  /*2380*/  IMAD R108, R108, c[0x0][0x190], RZ ;  /* 0x000064006c6c7a24 */ /* 0x000fe200078e02ff */
[----:B------:R-:W-:Y:S01]  /*2390*/  ISETP.NE.U32.AND P5, PT, R6, RZ, PT ;  /* 0x000000ff0600720c */ /* 0x000fe20003fa5070 */
[----:B------:R-:W-:Y:S01]  /*23a0*/  IMAD R104, R104, c[0x0][0x190], RZ ;  /* 0x0000640068687a24 */ /* 0x000fe200078e02ff */
[----:B------:R-:W-:Y:S01]  /*23b0*/  LEA.HI R6, R42, 0x38, RZ, 0x1a ;  /* 0x000000382a067811 */ /* 0x000fe200078fd0ff */
[----:B------:R-:W-:Y:S01]  /*23c0*/  IMAD R117, R2, c[0x0][0x188], RZ ;  /* 0x0000620002757a24 */ /* 0x000fe200078e02ff */
[----:B------:R-:W-:Y:S01]  /*23d0*/  LEA.HI R0, R42, 0x78, RZ, 0x1a ;  /* 0x000000782a007811 */ /* 0x000fe200078fd0ff */
[----:B------:R-:W-:Y:S01]  /*23e0*/  @!P1 IMAD.MOV R3, RZ, RZ, -R3 ;  /* 0x000000ffff039224 */ /* 0x000fe200078e0a03 */
[----:B------:R-:W-:Y:S01]  /*23f0*/  @!P0 LOP3.LUT R3, RZ, c[0x0][0x178], RZ, 0x33, !PT ;  /* 0x00005e00ff038a12 */ /* 0x000fe200078e33ff */
[----:B------:R-:W-:Y:S01]  /*2400*/  IMAD R123, R6, c[0x0][0x188], RZ ;  /* 0x00006200067b7a24 */ /* 0x000fe200078e02ff */
[----:B------:R-:W-:Y:S01]  /*2410*/  LEA.HI R5, R42, 0x48, RZ, 0x1a ;  /* 0x000000482a057811 */ /* 0x000fe200078fd0ff */
[----:B------:R-:W-:Y:S01]  /*2420*/  IMAD R6, R109, c[0x0][0x188], RZ ;  /* 0x000062006d067a24 */ /* 0x000fe200078e02ff */
[----:B------:R-:W-:Y:S01]  /*2430*/  ISETP.NE.U32.AND P4, PT, R4, RZ, PT ;  /* 0x000000ff0400720c */ /* 0x000fe20003f85070 */
[----:B------:R-:W-:Y:S01]  /*2440*/  IMAD R102, R3, c[0x0][0x184], RZ ;  /* 0x0000610003667a24 */ /* 0x000fe200078e02ff */
[----:B------:R-:W-:Y:S01]  /*2450*/  LEA.HI R4, R42, 0x58, RZ, 0x1a ;  /* 0x000000582a047811 */ /* 0x000fe200078fd0ff */
[----:B------:R-:W-:-:S02]  /*2460*/  IMAD R11, R19, 0x10, R6 ;  /* 0x00000010130b7824 */ /* 0x000fc400078e0206 */
[C---:B------:R-:W-:Y:S02]  /*2470*/  IMAD.SHL.U32 R115, R102.reuse, 0x4, RZ ;  /* 0x0000000466737824 */ /* 0x040fe400078e00ff */
[----:B------:R-:W-:Y:S01]  /*2480*/  IMAD R3, R19, 0x10, R11 ;  /* 0x0000001013037824 */ /* 0x000fe200078e020b */
[----:B------:R-:W-:Y:S01]  /*2490*/  STL [R1+0x88], R11 ;  /* 0x0000880b01007387 */ /* 0x000fe20000100800 */
[----:B------:R-:W-:Y:S01]  /*24a0*/  IMAD R2, R111, c[0x0][0x18c], RZ ;  /* 0x000063006f027a24 */ /* 0x000fe200078e02ff */
[----:B------:R-:W-:Y:S01]  /*24b0*/  IADD3 R96, P0, R115, c[0x0][0x160], RZ ;  /* 0x0000580073607a10 */ /* 0x000fe20007f1e0ff */
[----:B------:R-:W-:Y:S02]  /*24c0*/  IMAD.SHL.U32 R10, R3, 0x4, RZ ;  /* 0x00000004030a7824 */ /* 0x000fe400078e00ff */
[----:B------:R-:W-:Y:S01]  /*24d0*/  IMAD R124, R19, 0x10, R3 ;  /* 0x00000010137c7824 */ /* 0x000fe200078e0203 */
[----:B------:R-:W-:Y:S01]  /*24e0*/  LEA.HI.X.SX32 R97, R102, c[0x0][0x164], 0x2, P0 ;  /* 0x0000590066617a11 */ /* 0x000fe200000f16ff */
[----:B------:R-:W-:Y:S01]  /*24f0*/  IMAD R106, R0, c[0x0][0x188], RZ ;  /* 0x00006200006a7a24 */ /* 0x000fe200078e02ff */
[-C--:B------:R-:W-:Y:S01]  /*2500*/  LEA R98, P0, R6, R96.reuse, 0x2 ;  /* 0x0000006006627211 */ /* 0x080fe200078010ff */
[----:B------:R-:W-:Y:S01]  /*2510*/  IMAD.SHL.U32 R14, R124, 0x4, RZ ;  /* 0x000000047c0e7824 */ /* 0x000fe200078e00ff */
[----:B------:R1:W-:Y:S01]  /*2520*/  STL [R1+0x1c], R10 ;  /* 0x00001c0a01007387 */ /* 0x0003e20000100800 */
[----:B------:R-:W-:Y:S01]  /*2530*/  IMAD.SHL.U32 R0, R2, 0x4, RZ ;  /* 0x0000000402007824 */ /* 0x000fe200078e00ff */
[----:B------:R-:W-:Y:S01]  /*2540*/  LEA.HI.X.SX32 R99, R6, R97, 0x2, P0 ;  /* 0x0000006106637211 */ /* 0x000fe200000f16ff */
[----:B------:R-:W-:Y:S01]  /*2550*/  IMAD R121, R5, c[0x0][0x188], RZ ;  /* 0x0000620005797a24 */ /* 0x000fe200078e02ff */
[----:B------:R-:W-:Y:S01]  /*2560*/  LEA R6, P0, R11, R96, 0x2 ;  /* 0x000000600b067211 */ /* 0x000fe200078010ff */
[----:B------:R2:W-:Y:S01]  /*2570*/  STL [R1+0x18], R14 ;  /* 0x0000180e01007387 */ /* 0x0005e20000100800 */
[----:B------:R-:W-:-:S02]  /*2580*/  IMAD R122, R19, 0x10, R124 ;  /* 0x00000010137a7824 */ /* 0x000fc400078e027c */
[-C--:B------:R-:W-:Y:S01]  /*2590*/  LEA.HI.X.SX32 R7, R11, R97.reuse, 0x2, P0 ;  /* 0x000000610b077211 */ /* 0x080fe200000f16ff */
[----:B------:R-:W-:Y:S01]  /*25a0*/  IMAD.SHL.U32 R20, R121, 0x4, RZ ;  /* 0x0000000479147824 */ /* 0x000fe200078e00ff */
[-C--:B-1----:R-:W-:Y:S01]  /*25b0*/  IADD3 R10, P0, R10, R96.reuse, RZ ;  /* 0x000000600a0a7210 */ /* 0x082fe20007f1e0ff */
[----:B------:R-:W-:Y:S02]  /*25c0*/  IMAD R120, R19, 0x10, R122 ;  /* 0x0000001013787824 */ /* 0x000fe400078e027a */
[----:B------:R-:W-:Y:S01]  /*25d0*/  IMAD R119, R4, c[0x0][0x188], RZ ;  /* 0x0000620004777a24 */ /* 0x000fe200078e02ff */
[-C--:B------:R-:W-:Y:S01]  /*25e0*/  LEA.HI.X.SX32 R11, R3, R97.reuse, 0x2, P0 ;  /* 0x00000061030b7211 */ /* 0x080fe200000f16ff */
[----:B------:R-:W-:Y:S01]  /*25f0*/  IMAD.SHL.U32 R114, R120, 0x4, RZ ;  /* 0x0000000478727824 */ /* 0x000fe200078e00ff */
[-C--:B--2---:R-:W-:Y:S01]  /*2600*/  IADD3 R14, P0, R14, R96.reuse, RZ ;  /* 0x000000600e0e7210 */ /* 0x084fe20007f1e0ff */
[----:B------:R-:W-:Y:S01]  /*2610*/  IMAD.SHL.U32 R44, R119, 0x4, RZ ;  /* 0x00000004772c7824 */ /* 0x000fe200078e00ff */
[-C--:B------:R-:W-:Y:S01]  /*2620*/  LEA R4, P1, R8, R96.reuse, 0x2 ;  /* 0x0000006008047211 */ /* 0x080fe200078210ff */
[----:B------:R-:W-:Y:S01]  /*2630*/  IMAD R118, R19, 0x10, R120 ;  /* 0x0000001013767824 */ /* 0x000fe200078e0278 */
[-C--:B------:R-:W-:Y:S01]  /*2640*/  LEA.HI.X.SX32 R15, R124, R97.reuse, 0x2, P0 ;  /* 0x000000617c0f7211 */ /* 0x080fe200000f16ff */
[----:B------:R-:W-:Y:S01]  /*2650*/  IMAD.SHL.U32 R16, R123, 0x4, RZ ;  /* 0x000000047b107824 */ /* 0x000fe200078e00ff */
[----:B------:R-:W-:Y:S01]  /*2660*/  IADD3 R94, P0, R0, c[0x0][0x168], RZ ;  /* 0x00005a00005e7a10 */ /* 0x000fe20007f1e0ff */
[----:B------:R-:W-:Y:S01]  /*2670*/  IMAD.SHL.U32 R113, R118, 0x4, RZ ;  /* 0x0000000476717824 */ /* 0x000fe200078e00ff */
[-C--:B------:R-:W-:Y:S01]  /*2680*/  LEA.HI.X.SX32 R5, R8, R97.reuse, 0x2, P1 ;  /* 0x0000006108057211 */ /* 0x080fe200008f16ff */
[----:B------:R-:W-:Y:S01]  /*2690*/  IMAD.SHL.U32 R56, R117, 0x4, RZ ;  /* 0x0000000475387824 */ /* 0x000fe200078e00ff */
[----:B------:R-:W-:Y:S01]  /*26a0*/  LEA.HI.X.SX32 R2, R2, c[0x0][0x16c], 0x2, P0 ;  /* 0x00005b0002027a11 */ /* 0x000fe200000f16ff */
[----:B------:R-:W-:Y:S01]  /*26b0*/  IMAD.SHL.U32 R18, R122, 0x4, RZ ;  /* 0x000000047a127824 */ /* 0x000fe200078e00ff */
[-C--:B------:R-:W-:Y:S01]  /*26c0*/  IADD3 R20, P0, R20, R96.reuse, RZ ;  /* 0x0000006014147210 */ /* 0x080fe20007f1e0ff */
[----:B------:R-:W-:Y:S01]  /*26d0*/  IMAD R116, R19, 0x10, R118 ;  /* 0x0000001013747824 */ /* 0x000fe200078e0276 */
[-C--:B------:R-:W-:Y:S01]  /*26e0*/  LEA R8, P1, R13, R96.reuse, 0x2 ;  /* 0x000000600d087211 */ /* 0x080fe200078210ff */
[----:B------:R-:W-:Y:S01]  /*26f0*/  IMAD R42, R41, c[0x0][0x190], RZ ;  /* 0x00006400292a7a24 */ /* 0x000fe200078e02ff */
[-C--:B------:R-:W-:Y:S01]  /*2700*/  LEA.HI.X.SX32 R21, R121, R97.reuse, 0x2, P0 ;  /* 0x0000006179157211 */ /* 0x080fe200000f16ff */
[----:B------:R1:W-:Y:S01]  /*2710*/  STL [R1+0x14], R18 ;  /* 0x0000141201007387 */ /* 0x0003e20000100800 */
[-C--:B------:R-:W-:Y:S01]  /*2720*/  IADD3 R22, P0, R114, R96.reuse, RZ ;  /* 0x0000006072167210 */ /* 0x080fe20007f1e0ff */
[----:B------:R-:W-:Y:S01]  /*2730*/  IMAD.SHL.U32 R112, R116, 0x4, RZ ;  /* 0x0000000474707824 */ /* 0x000fe200078e00ff */
[-C--:B------:R-:W-:Y:S01]  /*2740*/  LEA.HI.X.SX32 R9, R13, R97.reuse, 0x2, P1 ;  /* 0x000000610d097211 */ /* 0x080fe200008f16ff */
[----:B------:R-:W-:Y:S01]  /*2750*/  STL [R1+0x84], R53 ;  /* 0x0000843501007387 */ /* 0x000fe20000100800 */
[-C--:B------:R-:W-:Y:S01]  /*2760*/  LEA.HI.X.SX32 R23, R120, R97.reuse, 0x2, P0 ;  /* 0x0000006178177211 */ /* 0x080fe200000f16ff */
[----:B------:R-:W-:Y:S01]  /*2770*/  IMAD R103, R103, c[0x0][0x190], RZ ;  /* 0x0000640067677a24 */ /* 0x000fe200078e02ff */
[-C--:B------:R-:W-:Y:S01]  /*2780*/  IADD3 R24, P0, R44, R96.reuse, RZ ;  /* 0x000000602c187210 */ /* 0x080fe20007f1e0ff */
[----:B------:R-:W-:Y:S01]  /*2790*/  IMAD R44, R25, c[0x0][0x190], RZ ;  /* 0x00006400192c7a24 */ /* 0x000fe200078e02ff */
[----:B------:R-:W-:Y:S01]  /*27a0*/  IADD3 R12, P1, R12, R96, RZ ;  /* 0x000000600c0c7210 */ /* 0x000fe20007f3e0ff */
[----:B------:R-:W-:Y:S01]  /*27b0*/  STL [R1+0x80], R49 ;  /* 0x0000803101007387 */ /* 0x000fe20000100800 */
[----:B------:R-:W-:-:S02]  /*27c0*/  LEA.HI.X.SX32 R25, R119, R97, 0x2, P0 ;  /* 0x0000006177197211 */ /* 0x000fc400000f16ff */
[-C--:B------:R-:W-:Y:S01]  /*27d0*/  LEA.HI.X.SX32 R13, R125, R97.reuse, 0x2, P1 ;  /* 0x000000617d0d7211 */ /* 0x080fe200008f16ff */
[----:B------:R-:W-:Y:S01]  /*27e0*/  STL [R1+0x7c], R45 ;  /* 0x00007c2d01007387 */ /* 0x000fe20000100800 */
[-C--:B------:R-:W-:Y:S02]  /*27f0*/  IADD3 R26, P0, R113, R96.reuse, RZ ;  /* 0x00000060711a7210 */ /* 0x080fe40007f1e0ff */
[-C--:B------:R-:W-:Y:S01]  /*2800*/  IADD3 R16, P1, R16, R96.reuse, RZ ;  /* 0x0000006010107210 */ /* 0x080fe20007f3e0ff */
[----:B------:R2:W-:Y:S01]  /*2810*/  STL [R1+0x78], R42 ;  /* 0x0000782a01007387 */ /* 0x0005e20000100800 */
[-C--:B------:R-:W-:Y:S02]  /*2820*/  LEA.HI.X.SX32 R27, R118, R97.reuse, 0x2, P0 ;  /* 0x00000061761b7211 */ /* 0x080fe400000f16ff */
[-C--:B------:R-:W-:Y:S01]  /*2830*/  LEA.HI.X.SX32 R17, R123, R97.reuse, 0x2, P1 ;  /* 0x000000617b117211 */ /* 0x080fe200008f16ff */
[----:B------:R3:W-:Y:S01]  /*2840*/  STL [R1+0x74], R44 ;  /* 0x0000742c01007387 */ /* 0x0007e20000100800 */
[-C--:B------:R-:W-:Y:S01]  /*2850*/  IADD3 R28, P0, R56, R96.reuse, RZ ;  /* 0x00000060381c7210 */ /* 0x080fe20007f1e0ff */
[----:B------:R-:W-:Y:S01]  /*2860*/  IMAD R56, R29, c[0x0][0x190], RZ ;  /* 0x000064001d387a24 */ /* 0x000fe200078e02ff */
[----:B-1----:R-:W-:Y:S01]  /*2870*/  IADD3 R18, P1, R18, R96, RZ ;  /* 0x0000006012127210 */ /* 0x002fe20007f3e0ff */
[----:B------:R1:W-:Y:S01]  /*2880*/  STL [R1+0x70], R46 ;  /* 0x0000702e01007387 */ /* 0x0003e20000100800 */
[----:B------:R-:W-:-:S02]  /*2890*/  LEA.HI.X.SX32 R29, R117, R97, 0x2, P0 ;  /* 0x00000061751d7211 */ /* 0x000fc400000f16ff */
[-C--:B------:R-:W-:Y:S01]  /*28a0*/  LEA.HI.X.SX32 R19, R122, R97.reuse, 0x2, P1 ;  /* 0x000000617a137211 */ /* 0x080fe200008f16ff */
[----:B------:R4:W-:Y:S01]  /*28b0*/  STL [R1+0x6c], R48 ;  /* 0x00006c3001007387 */ /* 0x0009e20000100800 */
[----:B------:R-:W-:Y:S02]  /*28c0*/  IADD3 R30, P0, R112, R96, RZ ;  /* 0x00000060701e7210 */ /* 0x000fe40007f1e0ff */
[-C--:B------:R-:W-:Y:S01]  /*28d0*/  LEA R32, P1, R53, R94.reuse, 0x2 ;  /* 0x0000005e35207211 */ /* 0x080fe200078210ff */
[----:B------:R5:W-:Y:S01]  /*28e0*/  STL [R1+0x68], R50 ;  /* 0x0000683201007387 */ /* 0x000be20000100800 */
[----:B------:R-:W-:Y:S02]  /*28f0*/  LEA.HI.X.SX32 R31, R116, R97, 0x2, P0 ;  /* 0x00000061741f7211 */ /* 0x000fe400000f16ff */
[----:B------:R-:W-:Y:S01]  /*2900*/  LEA R34, P0, R49, R94, 0x2 ;  /* 0x0000005e31227211 */ /* 0x000fe200078010ff */
[----:B------:R1:W-:Y:S01]  /*2910*/  STL [R1+0x64], R52 ;  /* 0x0000643401007387 */ /* 0x0003e20000100800 */
[----:B------:R-:W-:-:S02]  /*2920*/  LEA.HI.X.SX32 R33, R53, R2, 0x2, P1 ;  /* 0x0000000235217211 */ /* 0x000fc400008f16ff */
[----:B------:R-:W-:Y:S01]  /*2930*/  LEA R36, P1, R45, R94, 0x2 ;  /* 0x0000005e2d247211 */ /* 0x000fe200078210ff */
[----:B------:R1:W-:Y:S01]  /*2940*/  STL [R1+0x60], R54 ;  /* 0x0000603601007387 */ /* 0x0003e20000100800 */
[----:B------:R-:W-:Y:S02]  /*2950*/  LEA.HI.X.SX32 R35, R49, R2, 0x2, P0 ;  /* 0x0000000231237211 */ /* 0x000fe400000f16ff */
[----:B------:R-:W-:Y:S01]  /*2960*/  LEA R38, P0, R42, R94, 0x2 ;  /* 0x0000005e2a267211 */ /* 0x000fe200078010ff */
[----:B------:R1:W-:Y:S01]  /*2970*/  STL [R1+0x5c], R56 ;  /* 0x00005c3801007387 */ /* 0x0003e20000100800 */
[----:B------:R-:W-:Y:S02]  /*2980*/  LEA.HI.X.SX32 R37, R45, R2, 0x2, P1 ;  /* 0x000000022d257211 */ /* 0x000fe400008f16ff */
[----:B------:R-:W-:Y:S01]  /*2990*/  LEA R40, P1, R44, R94, 0x2 ;  /* 0x0000005e2c287211 */ /* 0x000fe200078210ff */
[----:B------:R1:W-:Y:S01]  /*29a0*/  STL [R1+0x58], R58 ;  /* 0x0000583a01007387 */ /* 0x0003e20000100800 */
[----:B------:R-:W-:-:S02]  /*29b0*/  LEA.HI.X.SX32 R39, R42, R2, 0x2, P0 ;  /* 0x000000022a277211 */ /* 0x000fc400000f16ff */
[----:B--2---:R-:W-:Y:S01]  /*29c0*/  LEA R42, P0, R46, R94, 0x2 ;  /* 0x0000005e2e2a7211 */ /* 0x004fe200078010ff */
[----:B------:R2:W-:Y:S01]  /*29d0*/  STL [R1+0x54], R60 ;  /* 0x0000543c01007387 */ /* 0x0005e20000100800 */
[----:B------:R-:W-:Y:S02]  /*29e0*/  LEA.HI.X.SX32 R41, R44, R2, 0x2, P1 ;  /* 0x000000022c297211 */ /* 0x000fe400008f16ff */
[----:B---3--:R-:W-:Y:S01]  /*29f0*/  LEA R44, P1, R48, R94, 0x2 ;  /* 0x0000005e302c7211 */ /* 0x008fe200078210ff */
[----:B------:R3:W-:Y:S01]  /*2a00*/  STL [R1+0x50], R62 ;  /* 0x0000503e01007387 */ /* 0x0007e20000100800 */
[----:B------:R-:W-:Y:S02]  /*2a10*/  LEA.HI.X.SX32 R43, R46, R2, 0x2, P0 ;  /* 0x000000022e2b7211 */ /* 0x000fe400000f16ff */
[----:B-1----:R-:W-:Y:S01]  /*2a20*/  LEA R46, P0, R50, R94, 0x2 ;  /* 0x0000005e322e7211 */ /* 0x002fe200078010ff */
[----:B------:R1:W-:Y:S01]  /*2a30*/  STL [R1+0x4c], R64 ;  /* 0x00004c4001007387 */ /* 0x0003e20000100800 */
[----:B------:R-:W-:-:S02]  /*2a40*/  LEA.HI.X.SX32 R45, R48, R2, 0x2, P1 ;  /* 0x00000002302d7211 */ /* 0x000fc400008f16ff */
[----:B----4-:R-:W-:Y:S01]  /*2a50*/  LEA R48, P1, R52, R94, 0x2 ;  /* 0x0000005e34307211 */ /* 0x010fe200078210ff */
[----:B------:R4:W-:Y:S01]  /*2a60*/  STL [R1+0x48], R66 ;  /* 0x0000484201007387 */ /* 0x0009e20000100800 */
[----:B------:R-:W-:Y:S02]  /*2a70*/  LEA.HI.X.SX32 R47, R50, R2, 0x2, P0 ;  /* 0x00000002322f7211 */ /* 0x000fe400000f16ff */
[----:B-----5:R-:W-:Y:S01]  /*2a80*/  LEA R50, P0, R54, R94, 0x2 ;  /* 0x0000005e36327211 */ /* 0x020fe200078010ff */
        /* <DEDUP_REMOVED lines=24> */
[----:B------:R-:W4:Y:S01]  /*2c10*/  S2R R121, SR_TID.X ;  /* 0x0000000000797919 */ /* 0x000f220000002100 */
        /* <DEDUP_REMOVED lines=11> */
[----:B------:R-:W4:Y:S01]  /*2cd0*/  S2R R125, SR_TID.X ;  /* 0x00000000007d7919 */ /* 0x000f220000002100 */
[----:B------:R-:W-:Y:S02]  /*2ce0*/  LEA.HI.X.SX32 R73, R76, R2, 0x2, P1 ;  /* 0x000000024c497211 */ /* 0x000fe400008f16ff */
[----:B------:R-:W-:Y:S01]  /*2cf0*/  LEA R76, P1, R80, R94, 0x2 ;  /* 0x0000005e504c7211 */ /* 0x000fe200078210ff */
[----:B------:R1:W-:Y:S01]  /*2d00*/  STL [R1+0x8], R90 ;  /* 0x0000085a01007387 */ /* 0x0003e20000100800 */
[----:B------:R-:W-:-:S02]  /*2d10*/  LEA.HI.X.SX32 R75, R78, R2, 0x2, P0 ;  /* 0x000000024e4b7211 */ /* 0x000fc400000f16ff */
[----:B--2---:R-:W-:Y:S01]  /*2d20*/  LEA R78, P0, R82, R94, 0x2 ;  /* 0x0000005e524e7211 */ /* 0x004fe200078010ff */
[----:B------:R2:W-:Y:S01]  /*2d30*/  STL [R1+0x4], R92 ;  /* 0x0000045c01007387 */ /* 0x0005e20000100800 */
[----:B------:R-:W-:Y:S02]  /*2d40*/  LEA.HI.X.SX32 R77, R80, R2, 0x2, P1 ;  /* 0x00000002504d7211 */ /* 0x000fe400008f16ff */
[----:B---3--:R-:W-:Y:S02]  /*2d50*/  LEA R80, P1, R84, R94, 0x2 ;  /* 0x0000005e54507211 */ /* 0x008fe400078210ff */
[----:B------:R-:W-:Y:S02]  /*2d60*/  LEA.HI.X.SX32 R79, R82, R2, 0x2, P0 ;  /* 0x00000002524f7211 */ /* 0x000fe400000f16ff */
[----:B-1----:R-:W-:Y:S02]  /*2d70*/  LEA R82, P0, R86, R94, 0x2 ;  /* 0x0000005e56527211 */ /* 0x002fe400078010ff */
[----:B------:R-:W-:-:S02]  /*2d80*/  LEA.HI.X.SX32 R81, R84, R2, 0x2, P1 ;  /* 0x0000000254517211 */ /* 0x000fc400008f16ff */
[----:B-----5:R-:W-:Y:S02]  /*2d90*/  LEA R84, P1, R88, R94, 0x2 ;  /* 0x0000005e58547211 */ /* 0x020fe400078210ff */
[----:B------:R-:W-:Y:S02]  /*2da0*/  LEA.HI.X.SX32 R83, R86, R2, 0x2, P0 ;  /* 0x0000000256537211 */ /* 0x000fe400000f16ff */
[----:B------:R-:W-:Y:S02]  /*2db0*/  LEA R86, P0, R90, R94, 0x2 ;  /* 0x0000005e5a567211 */ /* 0x000fe400078010ff */
[----:B------:R-:W-:Y:S02]  /*2dc0*/  LEA.HI.X.SX32 R85, R88, R2, 0x2, P1 ;  /* 0x0000000258557211 */ /* 0x000fe400008f16ff */
[----:B------:R-:W-:Y:S02]  /*2dd0*/  LEA R88, P1, R92, R94, 0x2 ;  /* 0x0000005e5c587211 */ /* 0x000fe400078210ff */
[----:B------:R-:W-:-:S02]  /*2de0*/  LEA.HI.X.SX32 R87, R90, R2, 0x2, P0 ;  /* 0x000000025a577211 */ /* 0x000fc400000f16ff */
[----:B------:R-:W-:Y:S02]  /*2df0*/  LEA R90, P0, R108, R94, 0x2 ;  /* 0x0000005e6c5a7211 */ /* 0x000fe400078010ff */
[----:B------:R-:W-:Y:S02]  /*2e00*/  LEA.HI.X.SX32 R89, R92, R2, 0x2, P1 ;  /* 0x000000025c597211 */ /* 0x000fe400008f16ff */
[----:B--2---:R-:W-:Y:S02]  /*2e10*/  LEA R92, P1, R104, R94, 0x2 ;  /* 0x0000005e685c7211 */ /* 0x004fe400078210ff */
[----:B------:R-:W-:Y:S02]  /*2e20*/  LEA.HI.X.SX32 R91, R108, R2, 0x2, P0 ;  /* 0x000000026c5b7211 */ /* 0x000fe400000f16ff */
[----:B------:R-:W-:Y:S02]  /*2e30*/  LEA R94, P0, R103, R94, 0x2 ;  /* 0x0000005e675e7211 */ /* 0x000fe400078010ff */
[----:B------:R-:W-:-:S02]  /*2e40*/  LEA.HI.X.SX32 R93, R104, R2, 0x2, P1 ;  /* 0x00000002685d7211 */ /* 0x000fc400008f16ff */
[----:B------:R-:W-:Y:S01]  /*2e50*/  ISETP.GE.AND P1, PT, R100, c[0x0][0x180], PT ;  /* 0x0000600064007a0c */ /* 0x000fe20003f26270 */
[----:B------:R-:W-:Y:S01]  /*2e60*/  IMAD.SHL.U32 R100, R106, 0x4, RZ ;  /* 0x000000046a647824 */ /* 0x000fe200078e00ff */
[----:B------:R-:W-:Y:S02]  /*2e70*/  LEA.HI.X.SX32 R95, R103, R2, 0x2, P0 ;  /* 0x00000002675f7211 */ /* 0x000fe400000f16ff */
[----:B------:R-:W-:Y:S02]  /*2e80*/  ISETP.GE.AND P0, PT, R105, c[0x0][0x180], PT ;  /* 0x0000600069007a0c */ /* 0x000fe40003f06270 */
[----:B------:R-:W-:Y:S02]  /*2e90*/  SEL R105, R107, RZ, !P1 ;  /* 0x000000ff6b697207 */ /* 0x000fe40004800000 */
[----:B------:R-:W-:Y:S02]  /*2ea0*/  IADD3 R96, P1, R100, R96, RZ ;  /* 0x0000006064607210 */ /* 0x000fe40007f3e0ff */
[----:B----4-:R-:W-:-:S02]  /*2eb0*/  SHF.R.U32.HI R100, RZ, 0x1, R121 ;  /* 0x00000001ff647819 */ /* 0x010fc40000011679 */
[----:B------:R-:W-:Y:S02]  /*2ec0*/  LOP3.LUT R2, R101, 0x7fc, RZ, 0xc0, !PT ;  /* 0x000007fc65027812 */ /* 0x000fe400078ec0ff */
[----:B------:R-:W-:Y:S02]  /*2ed0*/  LEA.HI.X.SX32 R97, R106, R97, 0x2, P1 ;  /* 0x000000616a617211 */ /* 0x000fe400008f16ff */
[----:B------:R-:W-:Y:S02]  /*2ee0*/  LOP3.LUT R106, R2, 0x60, R100, 0x78, !PT ;  /* 0x00000060026a7812 */ /* 0x000fe400078e7864 */
[----:B------:R-:W-:Y:S02]  /*2ef0*/  LEA.HI R123, R125, 0x38, RZ, 0x1a ;  /* 0x000000387d7b7811 */ /* 0x000fe400078fd0ff */
[----:B------:R-:W-:Y:S01]  /*2f00*/  LOP3.LUT R125, R109, 0x40, RZ, 0xfc, !PT ;  /* 0x000000406d7d7812 */ /* 0x000fe200078efcff */
[----:B------:R1:W-:Y:S01]  /*2f10*/  LDGSTS.E [R106+0x20000], [R98.64], P6 ;  /* 0x20000000626a7fae */ /* 0x0003e2000b12184e */
[----:B------:R-:W-:-:S02]  /*2f20*/  ISETP.GE.AND P6, PT, R123, c[0x0][0x180], PT ;  /* 0x000060007b007a0c */ /* 0x000fc40003fc6270 */
[----:B------:R-:W-:Y:S01]  /*2f30*/  SEL R101, R107, RZ, !P0 ;  /* 0x000000ff6b657207 */ /* 0x000fe20004000000 */
[----:B------:R2:W-:Y:S01]  /*2f40*/  LDGSTS.E [R106+0x20800], [R4.64], P2 ;  /* 0x20800000046a7fae */ /* 0x0005e2000912184e */
[----:B------:R-:W-:Y:S02]  /*2f50*/  LEA.HI R123, R121, 0x48, RZ, 0x1a ;  /* 0x00000048797b7811 */ /* 0x000fe400078fd0ff */
[----:B------:R-:W-:Y:S01]  /*2f60*/  ISETP.GE.AND P2, PT, R125, c[0x0][0x180], PT ;  /* 0x000060007d007a0c */ /* 0x000fe20003f46270 */
[----:B------:R3:W-:Y:S01]  /*2f70*/  LDGSTS.E [R106+0x21000], [R6.64], P3 ;  /* 0x21000000066a7fae */ /* 0x0007e2000992184e */
[----:B------:R-:W-:Y:S02]  /*2f80*/  ISETP.NE.U32.AND P0, PT, R105, RZ, PT ;  /* 0x000000ff6900720c */ /* 0x000fe40003f05070 */
[----:B------:R-:W-:Y:S01]  /*2f90*/  LOP3.LUT R119, R109, 0x50, RZ, 0xfc, !PT ;  /* 0x000000506d777812 */ /* 0x000fe200078efcff */
[----:B------:R4:W-:Y:S01]  /*2fa0*/  LDGSTS.E [R106+0x21800], [R8.64], P4 ;  /* 0x21800000086a7fae */ /* 0x0009e2000a12184e */
[----:B------:R-:W-:-:S02]  /*2fb0*/  SEL R105, R107, RZ, !P6 ;  /* 0x000000ff6b697207 */ /* 0x000fc40007000000 */
[----:B------:R-:W-:Y:S01]  /*2fc0*/  ISETP.NE.U32.AND P1, PT, R101, RZ, PT ;  /* 0x000000ff6500720c */ /* 0x000fe20003f25070 */
[----:B------:R5:W-:Y:S01]  /*2fd0*/  LDGSTS.E [R106+0x22000], [R10.64], P5 ;  /* 0x220000000a6a7fae */ /* 0x000be2000a92184e */
[----:B------:R-:W-:Y:S02]  /*2fe0*/  ISETP.GE.AND P6, PT, R123, c[0x0][0x180], PT ;  /* 0x000060007b007a0c */ /* 0x000fe40003fc6270 */
[----:B------:R-:W-:Y:S02]  /*2ff0*/  SEL R101, R107, RZ, !P2 ;  /* 0x000000ff6b657207 */ /* 0x000fe40005000000 */
[----:B------:R-:W-:Y:S01]  /*3000*/  ISETP.GE.AND P3, PT, R119, c[0x0][0x180], PT ;  /* 0x0000600077007a0c */ /* 0x000fe20003f66270 */
[----:B------:R1:W-:Y:S01]  /*3010*/  LDGSTS.E [R106+0x22800], [R12.64], P0 ;  /* 0x228000000c6a7fae */ /* 0x0003e2000812184e */
[----:B------:R-:W-:Y:S02]  /*3020*/  ISETP.NE.U32.AND P2, PT, R105, RZ, PT ;  /* 0x000000ff6900720c */ /* 0x000fe40003f45070 */
[----:B------:R-:W-:Y:S01]  /*3030*/  SEL R105, R107, RZ, !P6 ;  /* 0x000000ff6b697207 */ /* 0x000fe20007000000 */
[----:B------:R-:W1:Y:S01]  /*3040*/  S2R R119, SR_TID.X ;  /* 0x0000000000777919 */ /* 0x000e620000002100 */
[----:B------:R-:W-:-:S02]  /*3050*/  ISETP.NE.U32.AND P6, PT, R101, RZ, PT ;  /* 0x000000ff6500720c */ /* 0x000fc40003fc5070 */
[----:B------:R-:W-:Y:S01]  /*3060*/  SEL R101, R107, RZ, !P3 ;  /* 0x000000ff6b657207 */ /* 0x000fe20005800000 */
[----:B------:R1:W-:Y:S01]  /*3070*/  LDGSTS.E [R106+0x23000], [R14.64], P1 ;  /* 0x230000000e6a7fae */ /* 0x0003e2000892184e */
[----:B------:R-:W-:Y:S02]  /*3080*/  ISETP.NE.U32.AND P3, PT, R105, RZ, PT ;  /* 0x000000ff6900720c */ /* 0x000fe40003f65070 */
[----:B------:R-:W-:Y:S02]  /*3090*/  ISETP.NE.U32.AND P4, PT, R101, RZ, PT ;  /* 0x000000ff6500720c */ /* 0x000fe40003f85070 */
[----:B------:R-:W2:Y:S01]  /*30a0*/  S2R R101, SR_TID.X ;  /* 0x0000000000657919 */ /* 0x000ea20000002100 */
[----:B------:R-:W-:Y:S02]  /*30b0*/  LOP3.LUT R105, R109, 0x60, RZ, 0xfc, !PT ;  /* 0x000000606d697812 */ /* 0x000fe400078efcff */
[----:B------:R-:W-:Y:S01]  /*30c0*/  LOP3.LUT R2, R2, UR4, RZ, 0x3c, !PT ;  /* 0x0000000402027c12 */ /* 0x000fe2000f8e3cff */
[----:B------:R2:W-:Y:S01]  /*30d0*/  LDGSTS.E [R106+0x23800], [R16.64], P2 ;  /* 0x23800000106a7fae */ /* 0x0005e2000912184e */
[----:B------:R-:W-:-:S02]  /*30e0*/  ISETP.GE.AND P0, PT, R105, c[0x0][0x180], PT ;  /* 0x0000600069007a0c */ /* 0x000fc40003f06270 */
[----:B------:R-:W-:Y:S01]  /*30f0*/  LEA.HI R121, R121, 0x18, RZ, 0x1a ;  /* 0x0000001879797811 */ /* 0x000fe200078fd0ff */
[----:B------:R2:W-:Y:S04]  /*3100*/  LDGSTS.E [R106+0x24000], [R18.64], P6 ;  /* 0x24000000126a7fae */ /* 0x0005e8000b12184e */
[----:B------:R2:W-:Y:S01]  /*3110*/  LDGSTS.E [R106+0x24800], [R20.64], P3 ;  /* 0x24800000146a7fae */ /* 0x0005e2000992184e */
[----:B------:R-:W-:Y:S02]  /*3120*/  ISETP.GE.AND P3, PT, R111, c[0x0][0x180], PT ;  /* 0x000060006f007a0c */ /* 0x000fe40003f66270 */
[----:B-1----:R-:W-:Y:S01]  /*3130*/  LEA.HI R119, R119, 0x58, RZ, 0x1a ;  /* 0x0000005877777811 */ /* 0x002fe200078fd0ff */
[----:B------:R1:W-:Y:S01]  /*3140*/  LDGSTS.E [R106+0x25000], [R22.64], P4 ;  /* 0x25000000166a7fae */ /* 0x0003e2000a12184e */
[----:B------:R-:W-:-:S02]  /*3150*/  LOP3.LUT R111, R2, 0x40, RZ, 0x3c, !PT ;  /* 0x00000040026f7812 */ /* 0x000fc400078e3cff */
[----:B------:R-:W-:Y:S02]  /*3160*/  ISETP.GE.AND P5, PT, R119, c[0x0][0x180], PT ;  /* 0x0000600077007a0c */ /* 0x000fe40003fa6270 */
[----:B------:R-:W-:Y:S02]  /*3170*/  LOP3.LUT R119, R109, 0x70, RZ, 0xfc, !PT ;  /* 0x000000706d777812 */ /* 0x000fe400078efcff */
[----:B------:R-:W-:Y:S02]  /*3180*/  SEL R105, R107, RZ, !P5 ;  /* 0x000000ff6b697207 */ /* 0x000fe40006800000 */
[----:B--2---:R-:W-:Y:S02]  /*3190*/  LEA.HI R101, R101, 0x68, RZ, 0x1a ;  /* 0x0000006865657811 */ /* 0x004fe400078fd0ff */
[----:B------:R-:W2:Y:S02]  /*31a0*/  S2R R119, SR_TID.X ;  /* 0x0000000000777919 */ /* 0x000ea40000002100 */
[----:B------:R-:W-:-:S02]  /*31b0*/  ISETP.GE.AND P1, PT, R101, c[0x0][0x180], PT ;  /* 0x0000600065007a0c */ /* 0x000fc40003f26270 */
[----:B------:R-:W-:Y:S02]  /*31c0*/  SEL R101, R107, RZ, !P0 ;  /* 0x000000ff6b657207 */ /* 0x000fe40004000000 */
[----:B------:R-:W-:Y:S02]  /*31d0*/  ISETP.NE.U32.AND P0, PT, R105, RZ, PT ;  /* 0x000000ff6900720c */ /* 0x000fe40003f05070 */
[----:B------:R-:W-:-:S04]  /*31e0*/  LOP3.LUT R105, R109, 0x70, RZ, 0xfc, !PT ;  /* 0x000000706d697812 */ /* 0x000fc800078efcff */
[----:B------:R-:W-:Y:S02]  /*31f0*/  ISETP.GE.AND P5, PT, R105, c[0x0][0x180], PT ;  /* 0x0000600069007a0c */ /* 0x000fe40003fa6270 */
[----:B------:R-:W-:Y:S02]  /*3200*/  SEL R105, R107, RZ, !P1 ;  /* 0x000000ff6b697207 */ /* 0x000fe40004800000 */
[----:B------:R-:W-:Y:S02]  /*3210*/  ISETP.NE.U32.AND P1, PT, R101, RZ, PT ;  /* 0x000000ff6500720c */ /* 0x000fe40003f25070 */
[----:B------:R-:W-:Y:S01]  /*3220*/  SEL R101, R107, RZ, !P5 ;  /* 0x000000ff6b657207 */ /* 0x000fe20006800000 */
[----:B------:R1:W-:Y:S01]  /*3230*/  LDGSTS.E [R106+0x25800], [R24.64], P0 ;  /* 0x25800000186a7fae */ /* 0x0003e2000812184e */
[----:B------:R-:W-:Y:S02]  /*3240*/  ISETP.NE.U32.AND P5, PT, R105, RZ, PT ;  /* 0x000000ff6900720c */ /* 0x000fe40003fa5070 */
[----:B------:R-:W-:Y:S01]  /*3250*/  ISETP.NE.U32.AND P2, PT, R101, RZ, PT ;  /* 0x000000ff6500720c */ /* 0x000fe20003f45070 */
[----:B------:R-:W1:Y:S01]  /*3260*/  S2R R105, SR_TID.X ;  /* 0x0000000000697919 */ /* 0x000e620000002100 */
[----:B--2---:R-:W-:-:S05]  /*3270*/  LEA.HI R119, R119, 0x58, RZ, 0x1a ;  /* 0x0000005877777811 */ /* 0x004fca00078fd0ff */
[----:B------:R2:W-:Y:S01]  /*3280*/  LDGSTS.E [R106+0x26000], [R26.64], P1 ;  /* 0x260000001a6a7fae */ /* 0x0005e2000892184e */
[----:B------:R-:W-:Y:S01]  /*3290*/  PLOP3.LUT P1, PT, PT, PT, UP0, 0x80, 0x0 ;  /* 0x000000000000781c */ /* 0x000fe20003f2f008 */
[----:B------:R-:W-:Y:S02]  /*32a0*/  IMAD R119, R119, c[0x0][0x188], RZ ;  /* 0x0000620077777a24 */ /* 0x000fe400078e02ff */
[----:B------:R1:W-:Y:S04]  /*32b0*/  LDGSTS.E [R106+0x26800], [R28.64], P5 ;  /* 0x268000001c6a7fae */ /* 0x0003e8000a92184e */
[----:B------:R2:W-:Y:S01]  /*32c0*/  LDGSTS.E [R106+0x27000], [R30.64], P2 ;  /* 0x270000001e6a7fae */ /* 0x0005e2000912184e */
[----:B------:R-:W-:Y:S02]  /*32d0*/  PLOP3.LUT P2, PT, PT, PT, UP0, 0x80, 0x0 ;  /* 0x000000000000781c */ /* 0x000fe40003f4f008 */
[----:B-1----:R-:W-:-:S04]  /*32e0*/  LEA.HI R105, R105, 0x78, RZ, 0x1a ;  /* 0x0000007869697811 */ /* 0x002fc800078fd0ff */
[----:B------:R-:W-:-:S04]  /*32f0*/  ISETP.GE.AND P6, PT, R105, c[0x0][0x180], PT ;  /* 0x0000600069007a0c */ /* 0x000fc80003fc6270 */
[----:B------:R-:W-:Y:S02]  /*3300*/  SEL R101, R107, RZ, !P6 ;  /* 0x000000ff6b657207 */ /* 0x000fe40007000000 */
[----:B------:R-:W-:Y:S02]  /*3310*/  ISETP.GE.AND P6, PT, R109, UR11, PT ;  /* 0x0000000b6d007c0c */ /* 0x000fe4000bfc6270 */
[----:B------:R-:W-:Y:S02]  /*3320*/  SEL R107, R107, RZ, !P3 ;  /* 0x000000ff6b6b7207 */ /* 0x000fe40005800000 */
[----:B------:R-:W-:Y:S02]  /*3330*/  PLOP3.LUT P3, PT, PT, PT, UP0, 0x80, 0x0 ;  /* 0x000000000000781c */ /* 0x000fe40003f6f008 */
[----:B------:R-:W-:Y:S02]  /*3340*/  SEL R105, RZ, 0x4, P6 ;  /* 0x00000004ff697807 */ /* 0x000fe40003000000 */
[----:B------:R-:W-:-:S02]  /*3350*/  ISETP.NE.U32.AND P6, PT, R101, RZ, PT ;  /* 0x000000ff6500720c */ /* 0x000fc40003fc5070 */
[----:B------:R-:W-:Y:S01]  /*3360*/  SEL R101, R105, RZ, P3 ;  /* 0x000000ff69657207 */ /* 0x000fe20001800000 */
[----:B------:R-:W-:Y:S01]  /*3370*/  IMAD.U32 R105, RZ, RZ, UR7 ;  /* 0x00000007ff697e24 */ /* 0x000fe2000f8e00ff */
[----:B------:R-:W-:Y:S02]  /*3380*/  ISETP.NE.U32.AND P3, PT, R107, RZ, PT ;  /* 0x000000ff6b00720c */ /* 0x000fe40003f65070 */
[----:B------:R-:W1:Y:S01]  /*3390*/  S2R R107, SR_TID.X ;  /* 0x00000000006b7919 */ /* 0x000e620000002100 */
[----:B------:R-:W-:Y:S01]  /*33a0*/  IMAD.WIDE R98, R105, 0x4, R98 ;  /* 0x0000000469627825 */ /* 0x000fe200078e0262 */
[----:B------:R-:W-:Y:S02]  /*33b0*/  ISETP.NE.U32.AND P4, PT, R101, RZ, PT ;  /* 0x000000ff6500720c */ /* 0x000fe40003f85070 */
[----:B------:R-:W1:Y:S04]  /*33c0*/  S2R R105, SR_TID.X ;  /* 0x0000000000697919 */ /* 0x000e680000002100 */
[----:B------:R1:W-:Y:S04]  /*33d0*/  LDGSTS.E [R106+0x27800], [R96.64], P6 ;  /* 0x27800000606a7fae */ /* 0x0003e8000b12184e */
[----:B------:R-:W0:Y:S04]  /*33e0*/  LDGDEPBAR ;  /* 0x00000000000079af */ /* 0x000e280000000000 */
[----:B------:R1:W-:Y:S04]  /*33f0*/  LDGSTS.E [R2], [R32.64], P3 ;  /* 0x0000000020027fae */ /* 0x0003e8000992184e */
[----:B------:R2:W-:Y:S04]  /*3400*/  LDGSTS.E [R2+0x1000], [R36.64], P3 ;  /* 0x0100000024027fae */ /* 0x0005e8000992184e */
[----:B------:R2:W-:Y:S04]  /*3410*/  LDGSTS.E [R2+0x2000], [R40.64], P3 ;  /* 0x0200000028027fae */ /* 0x0005e8000992184e */
[----:B------:R2:W-:Y:S01]  /*3420*/  LDGSTS.E [R2+0x3000], [R44.64], P3 ;  /* 0x030000002c027fae */ /* 0x0005e2000992184e */
[----:B-1----:R-:W-:-:S03]  /*3430*/  IMAD.SHL.U32 R101, R105, 0x20, RZ ;  /* 0x0000002069657824 */ /* 0x002fc600078e00ff */
[----:B------:R1:W-:Y:S02]  /*3440*/  LDGSTS.E [R2+0x4000], [R48.64], P3 ;  /* 0x0400000030027fae */ /* 0x0003e4000992184e */
[----:B------:R-:W-:Y:S02]  /*3450*/  LOP3.LUT R101, R101, 0x1c60, RZ, 0xc0, !PT ;  /* 0x00001c6065657812 */ /* 0x000fe400078ec0ff */
[----:B------:R1:W-:Y:S04]  /*3460*/  LDGSTS.E [R2+0x5000], [R52.64], P3 ;  /* 0x0500000034027fae */ /* 0x0003e8000992184e */
        /* <DEDUP_REMOVED lines=26> */
[----:B------:R-:W0:Y:S04]  /*3610*/  LDGDEPBAR ;  /* 0x00000000000079af */ /* 0x000e280000000000 */
[----:B------:R-:W-:Y:S06]  /*3620*/  BAR.SYNC.DEFER_BLOCKING 0x0 ;  /* 0x0000000000007b1d */ /* 0x000fec0000010000 */
[----:B------:R-:W-:Y:S01]  /*3630*/  @!PT LDS RZ, [RZ] ;  /* 0x00000000fffff984 */ /* 0x000fe20000000800 */
[----:B------:R-:W-:Y:S01]  /*3640*/  @!PT LDS RZ, [RZ] ;  /* 0x00000000fffff984 */ /* 0x000fe20000000800 */
[----:B------:R-:W-:Y:S01]  /*3650*/  @!PT LDS RZ, [RZ] ;  /* 0x00000000fffff984 */ /* 0x000fe20000000800 */
[----:B------:R1:W-:Y:S01]  /*3660*/  LDGSTS.E [R106+0x28000], [R98.64], P4 ;  /* 0x28000000626a7fae */ /* 0x0003e2000a12184e */
[----:B------:R-:W-:-:S02]  /*3670*/  PLOP3.LUT P4, PT, PT, PT, UP0, 0x80, 0x0 ;  /* 0x000000000000781c */ /* 0x000fc40003f8f008 */
[----:B-1----:R-:W-:Y:S02]  /*3680*/  LEA.HI R98, R107, 0x8, RZ, 0x1a ;  /* 0x000000086b627811 */ /* 0x002fe400078fd0ff */
[----:B------:R-:W-:Y:S02]  /*3690*/  LOP3.LUT R107, R105, 0xc, RZ, 0xc0, !PT ;  /* 0x0000000c696b7812 */ /* 0x000fe400078ec0ff */
[----:B------:R-:W-:Y:S02]  /*36a0*/  ISETP.GE.AND P0, PT, R98, UR11, PT ;  /* 0x0000000b62007c0c */ /* 0x000fe4000bf06270 */
[----:B------:R-:W-:Y:S01]  /*36b0*/  SHF.R.S32.HI R99, RZ, 0x4, R105 ;  /* 0x00000004ff637819 */ /* 0x000fe20000011469 */
[----:B------:R-:W-:Y:S01]  /*36c0*/  IMAD R101, R107, 0x2, R101 ;  /* 0x000000026b657824 */ /* 0x000fe200078e0265 */
[----:B------:R-:W-:Y:S02]  /*36d0*/  SEL R98, RZ, 0x4, P0 ;  /* 0x00000004ff627807 */ /* 0x000fe40000000000 */
[----:B------:R-:W-:-:S02]  /*36e0*/  SGXT R99, R99, 0x1 ;  /* 0x000000016363781a */ /* 0x000fc40000000200 */
[----:B------:R-:W-:Y:S02]  /*36f0*/  SEL R98, R98, RZ, P1 ;  /* 0x000000ff62627207 */ /* 0x000fe40000800000 */
[----:B------:R-:W-:Y:S02]  /*3700*/  ISETP.GE.AND P0, PT, R121, UR11, PT ;  /* 0x0000000b79007c0c */ /* 0x000fe4000bf06270 */
[----:B------:R-:W-:Y:S01]  /*3710*/  LOP3.LUT R101, R101, 0x2020, R99, 0x78, !PT ;  /* 0x0000202065657812 */ /* 0x000fe200078e7863 */
[----:B------:R-:W1:Y:S01]  /*3720*/  S2R R121, SR_TID.X ;  /* 0x0000000000797919 */ /* 0x000e620000002100 */
[----:B------:R-:W-:Y:S02]  /*3730*/  ISETP.NE.U32.AND P1, PT, R98, RZ, PT ;  /* 0x000000ff6200720c */ /* 0x000fe40003f25070 */
[----:B------:R-:W-:Y:S01]  /*3740*/  SEL R98, RZ, 0x4, P0 ;  /* 0x00000004ff627807 */ /* 0x000fe20000000000 */
[----:B------:R-:W2:Y:S03]  /*3750*/  S2R R99, SR_TID.X ;  /* 0x0000000000637919 */ /* 0x000ea60000002100 */
[----:B------:R-:W-:-:S02]  /*3760*/  SEL R98, R98, RZ, P2 ;  /* 0x000000ff62627207 */ /* 0x000fc40001000000 */
[----:B------:R-:W-:Y:S02]  /*3770*/  PLOP3.LUT P2, PT, PT, PT, UP0, 0x80, 0x0 ;  /* 0x000000000000781c */ /* 0x000fe40003f4f008 */
[----:B------:R-:W-:Y:S02]  /*3780*/  ISETP.NE.U32.AND P3, PT, R98, RZ, PT ;  /* 0x000000ff6200720c */ /* 0x000fe40003f65070 */
[----:B------:R-:W3:Y:S01]  /*3790*/  S2R R98, SR_TID.X ;  /* 0x0000000000627919 */ /* 0x000ee20000002100 */
[----:B-1----:R-:W-:Y:S02]  /*37a0*/  LEA.HI R121, R121, 0x48, RZ, 0x1a ;  /* 0x0000004879797811 */ /* 0x002fe400078fd0ff */
[----:B--2---:R-:W-:-:S03]  /*37b0*/  LEA.HI R99, R99, 0x28, RZ, 0x1a ;  /* 0x0000002863637811 */ /* 0x004fc600078fd0ff */
[----:B------:R-:W-:Y:S01]  /*37c0*/  IMAD R121, R121, c[0x0][0x188], RZ ;  /* 0x0000620079797a24 */ /* 0x000fe200078e02ff */
[----:B------:R-:W-:-:S04]  /*37d0*/  ISETP.GE.AND P0, PT, R99, UR11, PT ;  /* 0x0000000b63007c0c */ /* 0x000fc8000bf06270 */
[----:B------:R-:W-:Y:S02]  /*37e0*/  SEL R99, RZ, 0x4, P0 ;  /* 0x00000004ff637807 */ /* 0x000fe40000000000 */
[----:B---3--:R-:W-:Y:S02]  /*37f0*/  LEA.HI R98, R98, 0x38, RZ, 0x1a ;  /* 0x0000003862627811 */ /* 0x008fe400078fd0ff */
[----:B------:R-:W-:Y:S02]  /*3800*/  SEL R99, R99, RZ, P4 ;  /* 0x000000ff63637207 */ /* 0x000fe40002000000 */
[----:B------:R-:W-:Y:S02]  /*3810*/  ISETP.GE.AND P0, PT, R98, UR11, PT ;  /* 0x0000000b62007c0c */ /* 0x000fe4000bf06270 */
[----:B------:R-:W-:Y:S02]  /*3820*/  ISETP.NE.U32.AND P6, PT, R99, RZ, PT ;  /* 0x000000ff6300720c */ /* 0x000fe40003fc5070 */
[----:B------:R-:W-:-:S02]  /*3830*/  LOP3.LUT R99, R109, 0x10, RZ, 0xfc, !PT ;  /* 0x000000106d637812 */ /* 0x000fc400078efcff */
[----:B------:R-:W-:Y:S02]  /*3840*/  SEL R98, RZ, 0x4, P0 ;  /* 0x00000004ff627807 */ /* 0x000fe40000000000 */
[----:B------:R-:W-:Y:S02]  /*3850*/  ISETP.GE.AND P0, PT, R99, UR11, PT ;  /* 0x0000000b63007c0c */ /* 0x000fe4000bf06270 */
[----:B------:R-:W-:Y:S02]  /*3860*/  PLOP3.LUT P4, PT, PT, PT, UP0, 0x80, 0x0 ;  /* 0x000000000000781c */ /* 0x000fe40003f8f008 */
[----:B------:R-:W-:Y:S02]  /*3870*/  SEL R99, RZ, 0x4, P0 ;  /* 0x00000004ff637807 */ /* 0x000fe40000000000 */
[----:B------:R-:W-:Y:S02]  /*3880*/  SEL R98, R98, RZ, P4 ;  /* 0x000000ff62627207 */ /* 0x000fe40002000000 */
[----:B------:R-:W-:-:S02]  /*3890*/  SEL R99, R99, RZ, P2 ;  /* 0x000000ff63637207 */ /* 0x000fc40001000000 */
[----:B------:R-:W-:Y:S01]  /*38a0*/  ISETP.NE.U32.AND P0, PT, R98, RZ, PT ;  /* 0x000000ff6200720c */ /* 0x000fe20003f05070 */
[----:B------:R-:W-:Y:S01]  /*38b0*/  IMAD.U32 R98, RZ, RZ, UR7 ;  /* 0x00000007ff627e24 */ /* 0x000fe2000f8e00ff */
[----:B------:R-:W-:Y:S02]  /*38c0*/  ISETP.GE.AND P4, PT, R123, UR11, PT ;  /* 0x0000000b7b007c0c */ /* 0x000fe4000bf86270 */
[----:B------:R-:W-:Y:S01]  /*38d0*/  ISETP.NE.U32.AND P2, PT, R99, RZ, PT ;  /* 0x000000ff6300720c */ /* 0x000fe20003f45070 */
[----:B------:R-:W-:Y:S01]  /*38e0*/  IMAD.WIDE R4, R98, 0x4, R4 ;  /* 0x0000000462047825 */ /* 0x000fe200078e0204 */
[----:B------:R-:W-:Y:S02]  /*38f0*/  LOP3.LUT R99, R109, 0x30, RZ, 0xfc, !PT ;  /* 0x000000306d637812 */ /* 0x000fe400078efcff */
[----:B------:R-:W-:Y:S02]  /*3900*/  SEL R98, RZ, 0x4, P4 ;  /* 0x00000004ff627807 */ /* 0x000fe40002000000 */
[----:B------:R-:W-:Y:S01]  /*3910*/  ISETP.GE.AND P4, PT, R99, UR11, PT ;  /* 0x0000000b63007c0c */ /* 0x000fe2000bf86270 */
[----:B------:R1:W-:Y:S01]  /*3920*/  LDGSTS.E [R106+0x28800], [R4.64], P1 ;  /* 0x28800000046a7fae */ /* 0x0003e2000892184e */
[----:B------:R-:W-:-:S02]  /*3930*/  LOP3.LUT R123, R109, 0x20, RZ, 0xfc, !PT ;  /* 0x000000206d7b7812 */ /* 0x000fc400078efcff */
[----:B------:R-:W-:Y:S02]  /*3940*/  PLOP3.LUT P1, PT, PT, PT, UP0, 0x80, 0x0 ;  /* 0x000000000000781c */ /* 0x000fe40003f2f008 */
[----:B------:R-:W-:Y:S02]  /*3950*/  ISETP.GE.AND P5, PT, R123, UR11, PT ;  /* 0x0000000b7b007c0c */ /* 0x000fe4000bfa6270 */
[----:B------:R-:W2:Y:S02]  /*3960*/  S2R R123, SR_TID.X ;  /* 0x00000000007b7919 */ /* 0x000ea40000002100 */
[----:B------:R-:W-:Y:S02]  /*3970*/  SEL R99, RZ, 0x4, P5 ;  /* 0x00000004ff637807 */ /* 0x000fe40002800000 */
[----:B-1----:R-:W-:Y:S02]  /*3980*/  SEL R4, RZ, 0x4, P4 ;  /* 0x00000004ff047807 */ /* 0x002fe40002000000 */
[----:B------:R-:W-:-:S02]  /*3990*/  LEA.HI R5, R105, 0x58, RZ, 0x1a ;  /* 0x0000005869057811 */ /* 0x000fc400078fd0ff */
[----:B------:R-:W-:Y:S02]  /*39a0*/  PLOP3.LUT P4, PT, PT, PT, UP0, 0x80, 0x0 ;  /* 0x000000000000781c */ /* 0x000fe40003f8f008 */
[----:B------:R-:W-:Y:S02]  /*39b0*/  LEA.HI R105, R105, 0x68, RZ, 0x1a ;  /* 0x0000006869697811 */ /* 0x000fe400078fd0ff */
[----:B------:R-:W-:Y:S02]  /*39c0*/  SEL R4, R4, RZ, P4 ;  /* 0x000000ff04047207 */ /* 0x000fe40002000000 */
[----:B------:R-:W-:Y:S01]  /*39d0*/  ISETP.GE.AND P4, PT, R105, UR11, PT ;  /* 0x0000000b69007c0c */ /* 0x000fe2000bf86270 */
[----:B------:R-:W-:Y:S01]  /*39e0*/  IMAD.U32 R105, RZ, RZ, UR7 ;  /* 0x00000007ff697e24 */ /* 0x000fe2000f8e00ff */
[----:B------:R-:W-:Y:S02]  /*39f0*/  SEL R99, R99, RZ, P1 ;  /* 0x000000ff63637207 */ /* 0x000fe40000800000 */
[----:B------:R-:W-:Y:S01]  /*3a00*/  ISETP.GE.AND P1, PT, R5, UR11, PT ;  /* 0x0000000b05007c0c */ /* 0x000fe2000bf26270 */
[----:B------:R-:W-:Y:S01]  /*3a10*/  IMAD.WIDE R6, R105, 0x4, R6 ;  /* 0x0000000469067825 */ /* 0x000fe200078e0206 */
[----:B------:R-:W-:-:S02]  /*3a20*/  ISETP.NE.U32.AND P5, PT, R99, RZ, PT ;  /* 0x000000ff6300720c */ /* 0x000fc40003fa5070 */
[----:B------:R-:W-:Y:S01]  /*3a30*/  SEL R5, RZ, 0x4, P1 ;  /* 0x00000004ff057807 */ /* 0x000fe20000800000 */
[C---:B-----5:R-:W-:Y:S01]  /*3a40*/  IMAD.WIDE R10, R105.reuse, 0x4, R10 ;  /* 0x00000004690a7825 */ /* 0x060fe200078e020a */
[----:B------:R1:W-:Y:S01]  /*3a50*/  LDGSTS.E [R106+0x29000], [R6.64], P2 ;  /* 0x29000000066a7fae */ /* 0x0003e2000912184e */
[----:B------:R-:W-:Y:S02]  /*3a60*/  ISETP.NE.U32.AND P1, PT, R4, RZ, PT ;  /* 0x000000ff0400720c */ /* 0x000fe40003f25070 */
[----:B------:R-:W-:Y:S01]  /*3a70*/  IMAD.WIDE R14, R105, 0x4, R14 ;  /* 0x00000004690e7825 */ /* 0x000fe200078e020e */
[----:B------:R-:W-:Y:S01]  /*3a80*/  SEL R99, RZ, 0x4, P4 ;  /* 0x00000004ff637807 */ /* 0x000fe20002000000 */
[----:B------:R-:W3:Y:S01]  /*3a90*/  S2R R105, SR_TID.X ;  /* 0x0000000000697919 */ /* 0x000ee20000002100 */
[----:B------:R-:W-:Y:S01]  /*3aa0*/  PLOP3.LUT P4, PT, PT, PT, UP0, 0x80, 0x0 ;  /* 0x000000000000781c */ /* 0x000fe20003f8f008 */
[----:B------:R-:W-:Y:S01]  /*3ab0*/  IMAD.U32 R4, RZ, RZ, UR7 ;  /* 0x00000007ff047e24 */ /* 0x000fe2000f8e00ff */
[----:B--2---:R-:W-:-:S02]  /*3ac0*/  LEA.HI R123, R123, 0x38, RZ, 0x1a ;  /* 0x000000387b7b7811 */ /* 0x004fc400078fd0ff */
[----:B------:R-:W-:Y:S01]  /*3ad0*/  SEL R98, R98, RZ, P4 ;  /* 0x000000ff62627207 */ /* 0x000fe20002000000 */
[C---:B----4-:R-:W-:Y:S01]  /*3ae0*/  IMAD.WIDE R8, R4.reuse, 0x4, R8 ;  /* 0x0000000404087825 */ /* 0x050fe200078e0208 */
[----:B------:R-:W-:Y:S02]  /*3af0*/  ISETP.GE.AND P4, PT, R125, UR11, PT ;  /* 0x0000000b7d007c0c */ /* 0x000fe4000bf86270 */
[----:B------:R-:W2:Y:S01]  /*3b00*/  S2R R125, SR_TID.X ;  /* 0x00000000007d7919 */ /* 0x000ea20000002100 */
[----:B------:R-:W-:-:S03]  /*3b10*/  IMAD.WIDE R12, R4, 0x4, R12 ;  /* 0x00000004040c7825 */ /* 0x000fc600078e020c */
[----:B------:R4:W-:Y:S01]  /*3b20*/  LDGSTS.E [R106+0x29800], [R8.64], P3 ;  /* 0x29800000086a7fae */ /* 0x0009e2000992184e */
[C---:B------:R-:W-:Y:S01]  /*3b30*/  IMAD.WIDE R16, R4.reuse, 0x4, R16 ;  /* 0x0000000404107825 */ /* 0x040fe200078e0210 */
[----:B------:R-:W-:Y:S02]  /*3b40*/  PLOP3.LUT P3, PT, PT, PT, UP0, 0x80, 0x0 ;  /* 0x000000000000781c */ /* 0x000fe40003f6f008 */
[----:B------:R2:W-:Y:S01]  /*3b50*/  LDGSTS.E [R106+0x2a000], [R10.64], P5 ;  /* 0x2a0000000a6a7fae */ /* 0x0005e2000a92184e */
[----:B------:R-:W-:-:S03]  /*3b60*/  IMAD.WIDE R18, R4, 0x4, R18 ;  /* 0x0000000404127825 */ /* 0x000fc600078e0212 */
[----:B------:R2:W-:Y:S01]  /*3b70*/  LDGSTS.E [R106+0x2a800], [R12.64], P6 ;  /* 0x2a8000000c6a7fae */ /* 0x0005e2000b12184e */
[----:B-1----:R-:W-:Y:S01]  /*3b80*/  IMAD.U32 R6, RZ, RZ, UR7 ;  /* 0x00000007ff067e24 */ /* 0x002fe2000f8e00ff */
[----:B---3--:R-:W-:Y:S01]  /*3b90*/  LEA.HI R105, R105, 0x78, RZ, 0x1a ;  /* 0x0000007869697811 */ /* 0x008fe200078fd0ff */
[----:B------:R-:W-:Y:S01]  /*3ba0*/  IMAD.U32 R7, RZ, RZ, UR7 ;  /* 0x00000007ff077e24 */ /* 0x000fe2000f8e00ff */
[----:B----4-:R-:W-:Y:S01]  /*3bb0*/  LOP3.LUT R8, R109, 0x60, RZ, 0xfc, !PT ;  /* 0x000000606d087812 */ /* 0x010fe200078efcff */
[C---:B------:R-:W-:Y:S01]  /*3bc0*/  IMAD.WIDE R20, R6.reuse, 0x4, R20 ;  /* 0x0000000406147825 */ /* 0x040fe200078e0214 */
[----:B------:R-:W-:Y:S01]  /*3bd0*/  ISETP.GE.AND P2, PT, R105, UR11, PT ;  /* 0x0000000b69007c0c */ /* 0x000fe2000bf46270 */
[----:B------:R1:W-:Y:S02]  /*3be0*/  LDGSTS.E [R106+0x2b000], [R14.64], P1 ;  /* 0x2b0000000e6a7fae */ /* 0x0003e4000892184e */
[----:B------:R-:W-:Y:S01]  /*3bf0*/  IMAD.WIDE R24, R6, 0x4, R24 ;  /* 0x0000000406187825 */ /* 0x000fe200078e0218 */
[----:B------:R-:W-:Y:S01]  /*3c00*/  SEL R4, RZ, 0x4, P2 ;  /* 0x00000004ff047807 */ /* 0x000fe20001000000 */
[----:B------:R-:W3:Y:S01]  /*3c10*/  S2R R105, SR_TID.X ;  /* 0x0000000000697919 */ /* 0x000ee20000002100 */
[----:B------:R-:W-:Y:S01]  /*3c20*/  PLOP3.LUT P2, PT, PT, PT, UP0, 0x80, 0x0 ;  /* 0x000000000000781c */ /* 0x000fe20003f4f008 */
[----:B------:R-:W-:Y:S01]  /*3c30*/  IMAD.WIDE R22, R7, 0x4, R22 ;  /* 0x0000000407167825 */ /* 0x000fe200078e0216 */
[----:B--2---:R-:W-:Y:S01]  /*3c40*/  LEA.HI R125, R125, 0x28, RZ, 0x1a ;  /* 0x000000287d7d7811 */ /* 0x004fe200078fd0ff */
[----:B------:R1:W-:Y:S01]  /*3c50*/  LDGSTS.E [R106+0x2b800], [R16.64], P0 ;  /* 0x2b800000106a7fae */ /* 0x0003e2000812184e */
[----:B------:R-:W-:Y:S01]  /*3c60*/  SEL R5, R5, RZ, P2 ;  /* 0x000000ff05057207 */ /* 0x000fe20001000000 */
[----:B------:R-:W-:Y:S01]  /*3c70*/  IMAD.WIDE R26, R7, 0x4, R26 ;  /* 0x00000004071a7825 */ /* 0x000fe200078e021a */
[----:B------:R-:W-:-:S03]  /*3c80*/  PLOP3.LUT P2, PT, PT, PT, UP0, 0x80, 0x0 ;  /* 0x000000000000781c */ /* 0x000fc60003f4f008 */
[----:B------:R-:W-:Y:S01]  /*3c90*/  IMAD R123, R123, c[0x0][0x188], RZ ;  /* 0x000062007b7b7a24 */ /* 0x000fe200078e02ff */
[----:B------:R-:W-:Y:S01]  /*3ca0*/  SEL R6, R99, RZ, P2 ;  /* 0x000000ff63067207 */ /* 0x000fe20001000000 */
[----:B------:R-:W-:Y:S02]  /*3cb0*/  IMAD.U32 R99, RZ, RZ, UR7 ;  /* 0x00000007ff637e24 */ /* 0x000fe4000f8e00ff */
[----:B------:R-:W-:Y:S01]  /*3cc0*/  IMAD R125, R125, c[0x0][0x188], RZ ;  /* 0x000062007d7d7a24 */ /* 0x000fe200078e02ff */
[----:B------:R-:W-:Y:S01]  /*3cd0*/  ISETP.NE.U32.AND P5, PT, R6, RZ, PT ;  /* 0x000000ff0600720c */ /* 0x000fe20003fa5070 */
[----:B------:R-:W-:-:S04]  /*3ce0*/  IMAD.WIDE R30, R99, 0x4, R30 ;  /* 0x00000004631e7825 */ /* 0x000fc800078e021e */
[----:B------:R-:W-:Y:S01]  /*3cf0*/  IMAD.WIDE R96, R99, 0x4, R96 ;  /* 0x0000000463607825 */ /* 0x000fe200078e0260 */
[----:B------:R-:W-:Y:S02]  /*3d00*/  SEL R99, RZ, 0x4, P4 ;  /* 0x00000004ff637807 */ /* 0x000fe40002000000 */
[----:B------:R-:W-:Y:S02]  /*3d10*/  PLOP3.LUT P4, PT, PT, PT, UP0, 0x80, 0x0 ;  /* 0x000000000000781c */ /* 0x000fe40003f8f008 */
[----:B---3--:R-:W-:Y:S02]  /*3d20*/  LOP3.LUT R105, R105, 0x7f, RZ, 0xc0, !PT ;  /* 0x0000007f69697812 */ /* 0x008fe400078ec0ff */
[----:B------:R-:W-:Y:S02]  /*3d30*/  SEL R99, R99, RZ, P3 ;  /* 0x000000ff63637207 */ /* 0x000fe40001800000 */
[----:B------:R-:W-:Y:S01]  /*3d40*/  ISETP.GE.AND P2, PT, R105, UR11, PT ;  /* 0x0000000b69007c0c */ /* 0x000fe2000bf46270 */
[----:B------:R-:W-:-:S03]  /*3d50*/  IMAD.U32 R105, RZ, RZ, UR7 ;  /* 0x00000007ff697e24 */ /* 0x000fc6000f8e00ff */
[----:B------:R-:W-:Y:S01]  /*3d60*/  SEL R7, RZ, 0x4, P2 ;  /* 0x00000004ff077807 */ /* 0x000fe20001000000 */
[----:B------:R-:W-:Y:S01]  /*3d70*/  IMAD.WIDE R28, R105, 0x4, R28 ;  /* 0x00000004691c7825 */ /* 0x000fe200078e021c */
[----:B------:R-:W-:Y:S02]  /*3d80*/  PLOP3.LUT P2, PT, PT, PT, UP0, 0x80, 0x0 ;  /* 0x000000000000781c */ /* 0x000fe40003f4f008 */
[----:B------:R-:W-:Y:S02]  /*3d90*/  LOP3.LUT R105, R109, 0x50, RZ, 0xfc, !PT ;  /* 0x000000506d697812 */ /* 0x000fe400078efcff */
[----:B------:R-:W-:Y:S02]  /*3da0*/  SEL R4, R4, RZ, P2 ;  /* 0x000000ff04047207 */ /* 0x000fe40001000000 */
[----:B------:R-:W-:Y:S02]  /*3db0*/  PLOP3.LUT P2, PT, PT, PT, UP0, 0x80, 0x0 ;  /* 0x000000000000781c */ /* 0x000fe40003f4f008 */
[----:B------:R-:W-:-:S02]  /*3dc0*/  ISETP.NE.U32.AND P6, PT, R4, RZ, PT ;  /* 0x000000ff0400720c */ /* 0x000fc40003fc5070 */
[----:B------:R-:W-:Y:S02]  /*3dd0*/  SEL R7, R7, RZ, P2 ;  /* 0x000000ff07077207 */ /* 0x000fe40001000000 */
[----:B------:R-:W-:Y:S02]  /*3de0*/  ISETP.GE.AND P2, PT, R105, UR11, PT ;  /* 0x0000000b69007c0c */ /* 0x000fe4000bf46270 */
[----:B------:R-:W-:Y:S02]  /*3df0*/  LOP3.LUT R105, R109, 0x70, RZ, 0xfc, !PT ;  /* 0x000000706d697812 */ /* 0x000fe400078efcff */
[----:B------:R-:W-:Y:S02]  /*3e00*/  SEL R9, RZ, 0x4, P2 ;  /* 0x00000004ff097807 */ /* 0x000fe40001000000 */
[----:B------:R-:W-:Y:S02]  /*3e10*/  ISETP.GE.AND P2, PT, R8, UR11, PT ;  /* 0x0000000b08007c0c */ /* 0x000fe4000bf46270 */
[----:B------:R-:W-:-:S02]  /*3e20*/  ISETP.GE.AND P3, PT, R105, UR11, PT ;  /* 0x0000000b69007c0c */ /* 0x000fc4000bf66270 */
[----:B------:R-:W-:Y:S02]  /*3e30*/  SEL R8, RZ, 0x4, P2 ;  /* 0x00000004ff087807 */ /* 0x000fe40001000000 */
[----:B------:R-:W-:Y:S02]  /*3e40*/  PLOP3.LUT P2, PT, PT, PT, UP0, 0x80, 0x0 ;  /* 0x000000000000781c */ /* 0x000fe40003f4f008 */
[----:B------:R-:W-:Y:S02]  /*3e50*/  SEL R105, RZ, 0x4, P3 ;  /* 0x00000004ff697807 */ /* 0x000fe40001800000 */
[----:B------:R-:W-:Y:S01]  /*3e60*/  PLOP3.LUT P3, PT, PT, PT, UP0, 0x80, 0x0 ;  /* 0x000000000000781c */ /* 0x000fe20003f6f008 */
[----:B------:R-:W-:Y:S01]  /*3e70*/  UISETP.GE.AND UP0, UPT, UR6, 0x80, UPT ;  /* 0x000000800600788c */ /* 0x000fe2000bf06270 */
[----:B------:R-:W-:Y:S02]  /*3e80*/  SEL R8, R8, RZ, P2 ;  /* 0x000000ff08087207 */ /* 0x000fe40001000000 */
[----:B------:R-:W-:-:S02]  /*3e90*/  ISETP.NE.U32.AND P2, PT, R98, RZ, PT ;  /* 0x000000ff6200720c */ /* 0x000fc40003f45070 */
[----:B------:R-:W-:Y:S02]  /*3ea0*/  SEL R98, R105, RZ, P3 ;  /* 0x000000ff69627207 */ /* 0x000fe40001800000 */
[----:B------:R-:W-:Y:S02]  /*3eb0*/  ISETP.NE.U32.AND P3, PT, R99, RZ, PT ;  /* 0x000000ff6300720c */ /* 0x000fe40003f65070 */
[----:B------:R-:W-:Y:S01]  /*3ec0*/  SEL R9, R9, RZ, P4 ;  /* 0x000000ff09097207 */ /* 0x000fe20002000000 */
[----:B------:R-:W2:Y:S01]  /*3ed0*/  S2R R99, SR_TID.X ;  /* 0x0000000000637919 */ /* 0x000ea20000002100 */
[----:B------:R-:W-:Y:S02]  /*3ee0*/  ISETP.NE.U32.AND P4, PT, R5, RZ, PT ;  /* 0x000000ff0500720c */ /* 0x000fe40003f85070 */
[----:B------:R-:W-:Y:S02]  /*3ef0*/  ISETP.NE.U32.AND P0, PT, R9, RZ, PT ;  /* 0x000000ff0900720c */ /* 0x000fe40003f05070 */
[----:B------:R-:W-:-:S02]  /*3f00*/  LOP3.LUT R4, R101, 0x80, R100, 0xf8, !PT ;  /* 0x0000008065047812 */ /* 0x000fc400078ef864 */
[----:B------:R-:W-:-:S03]  /*3f10*/  ISETP.NE.U32.AND P1, PT, R7, RZ, PT ;  /* 0x000000ff0700720c */ /* 0x000fc60003f25070 */
[----:B------:R1:W-:Y:S01]  /*3f20*/  LDGSTS.E [R106+0x2c000], [R18.64], P3 ;  /* 0x2c000000126a7fae */ /* 0x0003e2000992184e */
[----:B------:R-:W-:-:S03]  /*3f30*/  ISETP.NE.U32.AND P3, PT, R8, RZ, PT ;  /* 0x000000ff0800720c */ /* 0x000fc60003f65070 */
[----:B------:R1:W-:Y:S01]  /*3f40*/  LDGSTS.E [R106+0x2c800], [R20.64], P2 ;  /* 0x2c800000146a7fae */ /* 0x0003e2000912184e */
[----:B------:R-:W-:-:S03]  /*3f50*/  ISETP.NE.U32.AND P2, PT, R98, RZ, PT ;  /* 0x000000ff6200720c */ /* 0x000fc60003f45070 */
[----:B------:R3:W-:Y:S04]  /*3f60*/  STL [R1+0x20], R4 ;  /* 0x0000200401007387 */ /* 0x0007e80000100800 */
[----:B------:R1:W-:Y:S01]  /*3f70*/  LDGSTS.E [R106+0x2d000], [R22.64], P0 ;  /* 0x2d000000166a7fae */ /* 0x0003e2000812184e */
[----:B------:R-:W-:Y:S02]  /*3f80*/  PLOP3.LUT P0, PT, PT, PT, UP0, 0x40, 0x0 ;  /* 0x000000000000781c */ /* 0x000fe40003f0e808 */
[----:B--2---:R-:W-:Y:S01]  /*3f90*/  LOP3.LUT R105, R99, 0x7f, RZ, 0xc0, !PT ;  /* 0x0000007f63697812 */ /* 0x004fe200078ec0ff */
[----:B------:R1:W-:Y:S01]  /*3fa0*/  LDGSTS.E [R106+0x2d800], [R24.64], P4 ;  /* 0x2d800000186a7fae */ /* 0x0003e2000a12184e */
[----:B---3--:R-:W-:-:S03]  /*3fb0*/  IMAD.U32 R4, RZ, RZ, UR8 ;  /* 0x00000008ff047e24 */ /* 0x008fc6000f8e00ff */
[----:B------:R1:W-:Y:S01]  /*3fc0*/  LDGSTS.E [R106+0x2e000], [R26.64], P3 ;  /* 0x2e0000001a6a7fae */ /* 0x0003e2000992184e */
[----:B------:R-:W-:-:S03]  /*3fd0*/  IMAD.WIDE R32, R4, 0x4, R32 ;  /* 0x0000000404207825 */ /* 0x000fc600078e0220 */
[----:B------:R2:W-:Y:S01]  /*3fe0*/  LDGSTS.E [R106+0x2e800], [R28.64], P5 ;  /* 0x2e8000001c6a7fae */ /* 0x0005e2000a92184e */
[----:B------:R-:W-:-:S03]  /*3ff0*/  IMAD.WIDE R36, R4, 0x4, R36 ;  /* 0x0000000404247825 */ /* 0x000fc600078e0224 */
[----:B------:R3:W-:Y:S01]  /*4000*/  LDGSTS.E [R106+0x2f000], [R30.64], P2 ;  /* 0x2f0000001e6a7fae */ /* 0x0007e2000912184e */
[----:B------:R-:W-:-:S03]  /*4010*/  IMAD.WIDE R40, R4, 0x4, R40 ;  /* 0x0000000404287825 */ /* 0x000fc600078e0228 */
[----:B------:R1:W-:Y:S01]  /*4020*/  LDGSTS.E [R106+0x2f800], [R96.64], P6 ;  /* 0x2f800000606a7fae */ /* 0x0003e2000b12184e */
[----:B------:R-:W-:-:S03]  /*4030*/  IMAD.WIDE R44, R4, 0x4, R44 ;  /* 0x00000004042c7825 */ /* 0x000fc600078e022c */
[----:B------:R-:W0:Y:S01]  /*4040*/  LDGDEPBAR ;  /* 0x00000000000079af */ /* 0x000e220000000000 */
[----:B--2---:R-:W-:Y:S01]  /*4050*/  CS2R R28, SRZ ;  /* 0x00000000001c7805 */ /* 0x004fe2000001ff00 */
[C---:B------:R-:W-:Y:S02]  /*4060*/  IMAD.WIDE R48, R4.reuse, 0x4, R48 ;  /* 0x0000000404307825 */ /* 0x040fe400078e0230 */
[----:B------:R2:W-:Y:S01]  /*4070*/  LDGSTS.E [R2+0x10000], [R32.64], P1 ;  /* 0x1000000020027fae */ /* 0x0005e2000892184e */
[----:B---3--:R-:W-:Y:S01]  /*4080*/  CS2R R30, SRZ ;  /* 0x00000000001e7805 */ /* 0x008fe2000001ff00 */
[C---:B------:R-:W-:Y:S02]  /*4090*/  IMAD.WIDE R52, R4.reuse, 0x4, R52 ;  /* 0x0000000404347825 */ /* 0x040fe400078e0234 */
[----:B------:R1:W-:Y:S02]  /*40a0*/  LDGSTS.E [R2+0x11000], [R36.64], P1 ;  /* 0x1100000024027fae */ /* 0x0003e4000892184e */
[----:B------:R-:W-:-:S02]  /*40b0*/  IMAD.WIDE R56, R4, 0x4, R56 ;  /* 0x0000000404387825 */ /* 0x000fc400078e0238 */
[----:B------:R3:W-:Y:S02]  /*40c0*/  LDGSTS.E [R2+0x12000], [R40.64], P1 ;  /* 0x1200000028027fae */ /* 0x0007e4000892184e */
[C---:B------:R-:W-:Y:S02]  /*40d0*/  IMAD.WIDE R60, R4.reuse, 0x4, R60 ;  /* 0x00000004043c7825 */ /* 0x040fe400078e023c */
[----:B------:R4:W-:Y:S01]  /*40e0*/  LDGSTS.E [R2+0x13000], [R44.64], P1 ;  /* 0x130000002c027fae */ /* 0x0009e2000892184e */
[----:B--2---:R-:W-:Y:S01]  /*40f0*/  CS2R R32, SRZ ;  /* 0x0000000000207805 */ /* 0x004fe2000001ff00 */
[C---:B------:R-:W-:Y:S02]  /*4100*/  IMAD.WIDE R64, R4.reuse, 0x4, R64 ;  /* 0x0000000404407825 */ /* 0x040fe400078e0240 */
[----:B------:R1:W-:Y:S02]  /*4110*/  LDGSTS.E [R2+0x14000], [R48.64], P1 ;  /* 0x1400000030027fae */ /* 0x0003e4000892184e */
[----:B------:R-:W-:-:S02]  /*4120*/  IMAD.WIDE R68, R4, 0x4, R68 ;  /* 0x0000000404447825 */ /* 0x000fc400078e0244 */
[----:B------:R1:W-:Y:S01]  /*4130*/  LDGSTS.E [R2+0x15000], [R52.64], P1 ;  /* 0x1500000034027fae */ /* 0x0003e2000892184e */
[----:B---3--:R-:W-:Y:S01]  /*4140*/  CS2R R40, SRZ ;  /* 0x0000000000287805 */ /* 0x008fe2000001ff00 */
[C---:B------:R-:W-:Y:S02]  /*4150*/  IMAD.WIDE R72, R4.reuse, 0x4, R72 ;  /* 0x0000000404487825 */ /* 0x040fe400078e0248 */
[----:B------:R1:W-:Y:S01]  /*4160*/  LDGSTS.E [R2+0x16000], [R56.64], P1 ;  /* 0x1600000038027fae */ /* 0x0003e2000892184e */
[----:B----4-:R-:W-:Y:S01]  /*4170*/  CS2R R44, SRZ ;  /* 0x00000000002c7805 */ /* 0x010fe2000001ff00 */
[C---:B------:R-:W-:Y:S02]  /*4180*/  IMAD.WIDE R76, R4.reuse, 0x4, R76 ;  /* 0x00000004044c7825 */ /* 0x040fe400078e024c */
[----:B------:R1:W-:Y:S02]  /*4190*/  LDGSTS.E [R2+0x17000], [R60.64], P1 ;  /* 0x170000003c027fae */ /* 0x0003e4000892184e */
[----:B------:R-:W-:-:S02]  /*41a0*/  IMAD.WIDE R80, R4, 0x4, R80 ;  /* 0x0000000404507825 */ /* 0x000fc400078e0250 */
[----:B------:R1:W-:Y:S02]  /*41b0*/  LDGSTS.E [R2+0x18000], [R64.64], P1 ;  /* 0x1800000040027fae */ /* 0x0003e4000892184e */
[C---:B------:R-:W-:Y:S02]  /*41c0*/  IMAD.WIDE R84, R4.reuse, 0x4, R84 ;  /* 0x0000000404547825 */ /* 0x040fe400078e0254 */
[----:B------:R1:W-:Y:S02]  /*41d0*/  LDGSTS.E [R2+0x19000], [R68.64], P1 ;  /* 0x1900000044027fae */ /* 0x0003e4000892184e */
        /* <DEDUP_REMOVED lines=19> */
[----:B------:R4:W-:Y:S01]  /*4310*/  LDGSTS.E [R111+0x13800], [R46.64], P1 ;  /* 0x138000002e6f7fae */ /* 0x0009e2000892184e */
[----:B--2---:R-:W-:Y:S01]  /*4320*/  CS2R R34, SRZ ;  /* 0x0000000000227805 */ /* 0x004fe2000001ff00 */
[----:B------:R-:W-:-:S02]  /*4330*/  IMAD.WIDE R66, R4, 0x4, R66 ;  /* 0x0000000404427825 */ /* 0x000fc400078e0242 */
[----:B------:R1:W-:Y:S02]  /*4340*/  LDGSTS.E [R111+0x14800], [R50.64], P1 ;  /* 0x14800000326f7fae */ /* 0x0003e4000892184e */
[C---:B------:R-:W-:Y:S02]  /*4350*/  IMAD.WIDE R70, R4.reuse, 0x4, R70 ;  /* 0x0000000404467825 */ /* 0x040fe400078e0246 */
[----:B------:R1:W-:Y:S01]  /*4360*/  LDGSTS.E [R111+0x15800], [R54.64], P1 ;  /* 0x15800000366f7fae */ /* 0x0003e2000892184e */
[----:B---3--:R-:W-:Y:S01]  /*4370*/  CS2R R42, SRZ ;  /* 0x00000000002a7805 */ /* 0x008fe2000001ff00 */
[C---:B------:R-:W-:Y:S02]  /*4380*/  IMAD.WIDE R74, R4.reuse, 0x4, R74 ;  /* 0x00000004044a7825 */ /* 0x040fe400078e024a */
[----:B------:R1:W-:Y:S01]  /*4390*/  LDGSTS.E [R111+0x16800], [R58.64], P1 ;  /* 0x168000003a6f7fae */ /* 0x0003e2000892184e */
[----:B----4-:R-:W-:Y:S01]  /*43a0*/  CS2R R46, SRZ ;  /* 0x00000000002e7805 */ /* 0x010fe2000001ff00 */
        /* <DEDUP_REMOVED lines=8> */
[----:B------:R-:W-:Y:S02]  /*4430*/  IMAD.WIDE R4, R4, 0x4, R94 ;  /* 0x0000000404047825 */ /* 0x000fe400078e025e */
[----:B------:R1:W-:Y:S04]  /*4440*/  LDGSTS.E [R111+0x1b800], [R78.64], P1 ;  /* 0x1b8000004e6f7fae */ /* 0x0003e8000892184e */
[----:B------:R1:W-:Y:S04]  /*4450*/  LDGSTS.E [R111+0x1c800], [R82.64], P1 ;  /* 0x1c800000526f7fae */ /* 0x0003e8000892184e */
[----:B------:R1:W-:Y:S04]  /*4460*/  LDGSTS.E [R111+0x1d800], [R86.64], P1 ;  /* 0x1d800000566f7fae */ /* 0x0003e8000892184e */
[----:B------:R1:W-:Y:S04]  /*4470*/  LDGSTS.E [R111+0x1e800], [R90.64], P1 ;  /* 0x1e8000005a6f7fae */ /* 0x0003e8000892184e */
[----:B------:R2:W-:Y:S04]  /*4480*/  LDGSTS.E [R111+0x1f800], [R4.64], P1 ;  /* 0x1f800000046f7fae */ /* 0x0005e8000892184e */
[----:B------:R-:W0:Y:S01]  /*4490*/  LDGDEPBAR ;  /* 0x00000000000079af */ /* 0x000e220000000000 */
[----:B--2---:R-:W-:Y:S01]  /*44a0*/  IMAD R4, R107, 0x100, R105 ;  /* 0x000001006b047824 */ /* 0x004fe200078e0269 */
[----:B------:R-:W-:Y:S05]  /*44b0*/  @P0 BRA `(.L_x_0) ;  /* 0x000036e000000947 */ /* 0x000fea0003800000 */
[----:B-1----:R-:W-:Y:S01]  /*44c0*/  SHF.R.S32.HI R7, RZ, 0x1f, R124 ;  /* 0x0000001fff077819 */ /* 0x002fe2000001147c */
[----:B------:R-:W-:Y:S01]  /*44d0*/  IMAD R105, R105, c[0x0][0x18c], RZ ;  /* 0x0000630069697a24 */ /* 0x000fe200078e02ff */
[----:B------:R-:W-:Y:S01]  /*44e0*/  SHF.R.S32.HI R4, RZ, 0x1f, R3 ;  /* 0x0000001fff047819 */ /* 0x000fe20000011403 */
[----:B------:R-:W-:Y:S01]  /*44f0*/  IMAD.U32 R6, RZ, RZ, UR7 ;  /* 0x00000007ff067e24 */ /* 0x000fe2000f8e00ff */
[----:B------:R-:W-:Y:S01]  /*4500*/  SHF.L.U64.HI R124, R124, 0x2, R7 ;  /* 0x000000027c7c7819 */ /* 0x000fe20000010207 */
[----:B------:R-:W-:Y:S01]  /*4510*/  USHF.R.S32.HI UR12, URZ, 0x1f, UR7 ;  /* 0x0000001f3f0c7899 */ /* 0x000fe20008011407 */
[----:B------:R-:W-:-:S02]  /*4520*/  SHF.R.S32.HI R7, RZ, 0x1f, R120 ;  /* 0x0000001fff077819 */ /* 0x000fc40000011478 */
[----:B------:R-:W-:Y:S02]  /*4530*/  SHF.L.U64.HI R3, R3, 0x2, R4 ;  /* 0x0000000203037819 */ /* 0x000fe40000010204 */
[----:B------:R-:W-:Y:S02]  /*4540*/  SHF.L.U64.HI R120, R120, 0x2, R7 ;  /* 0x0000000278787819 */ /* 0x000fe40000010207 */
[----:B------:R-:W-:Y:S01]  /*4550*/  SHF.R.S32.HI R7, RZ, 0x1f, R116 ;  /* 0x0000001fff077819 */ /* 0x000fe20000011474 */
[----:B------:R1:W-:Y:S01]  /*4560*/  STL [R1], R3 ;  /* 0x0000000301007387 */ /* 0x0003e20000100800 */
[----:B------:R-:W-:Y:S02]  /*4570*/  SHF.R.S32.HI R5, RZ, 0x1f, R102 ;  /* 0x0000001fff057819 */ /* 0x000fe40000011466 */
[----:B------:R-:W-:Y:S01]  /*4580*/  SHF.L.U64.HI R116, R116, 0x2, R7 ;  /* 0x0000000274747819 */ /* 0x000fe20000010207 */
[----:B------:R-:W2:Y:S01]  /*4590*/  LDL R26, [R1+0x4] ;  /* 0x00000400011a7983 */ /* 0x000ea20000100800 */
[----:B------:R-:W-:-:S02]  /*45a0*/  SHF.R.S32.HI R7, RZ, 0x1f, R105 ;  /* 0x0000001fff077819 */ /* 0x000fc40000011469 */
[----:B------:R-:W-:Y:S01]  /*45b0*/  SHF.R.S32.HI R4, RZ, 0x1f, R123 ;  /* 0x0000001fff047819 */ /* 0x000fe2000001147b */
[----:B------:R-:W3:Y:S01]  /*45c0*/  LDL.LU R24, [R1+0x8] ;  /* 0x0000080001187983 */ /* 0x000ee20000300800 */
[----:B------:R-:W-:Y:S02]  /*45d0*/  SHF.L.U64.HI R7, R105, 0x2, R7 ;  /* 0x0000000269077819 */ /* 0x000fe40000010207 */
[----:B------:R-:W-:Y:S01]  /*45e0*/  SHF.L.U64.HI R102, R102, 0x2, R5 ;  /* 0x0000000266667819 */ /* 0x000fe20000010205 */
[----:B------:R-:W4:Y:S01]  /*45f0*/  LDL R25, [R1+0xc] ;  /* 0x00000c0001197983 */ /* 0x000f220000100800 */
[----:B------:R-:W-:Y:S02]  /*4600*/  LEA R5, P0, R6, R115, 0x3 ;  /* 0x0000007306057211 */ /* 0x000fe400078018ff */
[----:B------:R-:W-:Y:S01]  /*4610*/  SHF.R.S32.HI R6, RZ, 0x1f, R125 ;  /* 0x0000001fff067819 */ /* 0x000fe2000001147d */
[----:B------:R-:W5:Y:S01]  /*4620*/  LDL.LU R105, [R1+0x10] ;  /* 0x0000100001697983 */ /* 0x000f620000300800 */
[----:B-1----:R-:W-:-:S02]  /*4630*/  SHF.R.S32.HI R3, RZ, 0x1f, R122 ;  /* 0x0000001fff037819 */ /* 0x002fc4000001147a */
[----:B------:R-:W-:Y:S01]  /*4640*/  SHF.L.U64.HI R123, R123, 0x2, R4 ;  /* 0x000000027b7b7819 */ /* 0x000fe20000010204 */
[----:B------:R-:W4:Y:S01]  /*4650*/  LDL R27, [R1+0x24] ;  /* 0x00002400011b7983 */ /* 0x000f220000100800 */
[----:B------:R-:W-:Y:S02]  /*4660*/  SHF.R.S32.HI R4, RZ, 0x1f, R121 ;  /* 0x0000001fff047819 */ /* 0x000fe40000011479 */
[----:B------:R-:W-:Y:S01]  /*4670*/  SHF.L.U64.HI R125, R125, 0x2, R6 ;  /* 0x000000027d7d7819 */ /* 0x000fe20000010206 */
[----:B------:R-:W4:Y:S01]  /*4680*/  LDL R22, [R1+0x28] ;  /* 0x0000280001167983 */ /* 0x000f220000100800 */
[----:B------:R-:W-:Y:S02]  /*4690*/  SHF.L.U64.HI R122, R122, 0x2, R3 ;  /* 0x000000027a7a7819 */ /* 0x000fe40000010203 */
[----:B------:R-:W-:Y:S01]  /*46a0*/  SHF.R.S32.HI R6, RZ, 0x1f, R119 ;  /* 0x0000001fff067819 */ /* 0x000fe20000011477 */
[----:B------:R-:W1:Y:S01]  /*46b0*/  S2R R21, SR_TID.X ;  /* 0x0000000000157919 */ /* 0x000e620000002100 */
[----:B------:R-:W-:-:S02]  /*46c0*/  SHF.L.U64.HI R121, R121, 0x2, R4 ;  /* 0x0000000279797819 */ /* 0x000fc40000010204 */
[----:B------:R-:W-:Y:S02]  /*46d0*/  SHF.R.S32.HI R3, RZ, 0x1f, R118 ;  /* 0x0000001fff037819 */ /* 0x000fe40000011476 */
[----:B------:R-:W-:Y:S01]  /*46e0*/  LEA.HI R99, R99, 0x78, RZ, 0x1a ;  /* 0x0000007863637811 */ /* 0x000fe200078fd0ff */
[----:B------:R-:W-:Y:S01]  /*46f0*/  USHF.R.S32.HI UR13, URZ, 0x1f, UR8 ;  /* 0x0000001f3f0d7899 */ /* 0x000fe20008011408 */
[----:B------:R-:W-:Y:S01]  /*4700*/  SHF.R.S32.HI R4, RZ, 0x1f, R117 ;  /* 0x0000001fff047819 */ /* 0x000fe20000011475 */
[----:B------:R-:W-:Y:S01]  /*4710*/  USHF.L.U32 UR4, UR8, 0x3, URZ ;  /* 0x0000000308047899 */ /* 0x000fe2000800063f */
[----:B------:R-:W-:Y:S01]  /*4720*/  SHF.L.U64.HI R119, R119, 0x2, R6 ;  /* 0x0000000277777819 */ /* 0x000fe20000010206 */
[----:B------:R-:W-:Y:S01]  /*4730*/  IMAD.U32 R6, RZ, RZ, UR7 ;  /* 0x00000007ff067e24 */ /* 0x000fe2000f8e00ff */
[----:B------:R-:W-:Y:S01]  /*4740*/  SHF.L.U64.HI R118, R118, 0x2, R3 ;  /* 0x0000000276767819 */ /* 0x000fe20000010203 */
[----:B------:R-:W-:Y:S01]  /*4750*/  IMAD.U32 R3, RZ, RZ, UR12 ;  /* 0x0000000cff037e24 */ /* 0x000fe2000f8e00ff */
[----:B------:R-:W-:Y:S01]  /*4760*/  SHF.L.U64.HI R117, R117, 0x2, R4 ;  /* 0x0000000275757819 */ /* 0x000fe20000010204 */
[----:B------:R-:W-:Y:S01]  /*4770*/  IMAD R99, R99, c[0x0][0x188], RZ ;  /* 0x0000620063637a24 */ /* 0x000fe200078e02ff */
[----:B------:R-:W-:Y:S01]  /*4780*/  SHF.R.S32.HI R12, RZ, 0x1f, R103 ;  /* 0x0000001fff0c7819 */ /* 0x000fe20000011467 */
[----:B------:R-:W4:Y:S01]  /*4790*/  LDL.LU R94, [R1+0x2c] ;  /* 0x00002c00015e7983 */ /* 0x000f220000300800 */
[----:B------:R-:W-:Y:S01]  /*47a0*/  LEA.HI.X R6, R6, R102, R3, 0x3, P0 ;  /* 0x0000006606067211 */ /* 0x000fe200000f1c03 */
[----:B------:R-:W-:Y:S01]  /*47b0*/  USHF.L.U64.HI UR11, UR8, 0x3, UR13 ;  /* 0x00000003080b7899 */ /* 0x000fe2000801020d */
[----:B------:R-:W-:Y:S01]  /*47c0*/  SHF.R.S32.HI R11, RZ, 0x1f, R104 ;  /* 0x0000001fff0b7819 */ /* 0x000fe20000011468 */
[----:B------:R-:W4:Y:S01]  /*47d0*/  LDL.LU R95, [R1+0x30] ;  /* 0x00003000015f7983 */ /* 0x000f220000300800 */
[----:B------:R-:W-:-:S02]  /*47e0*/  LEA R8, P1, R104, UR4, 0x2 ;  /* 0x0000000468087c11 */ /* 0x000fc4000f8210ff */
[----:B------:R-:W-:Y:S01]  /*47f0*/  SHF.R.S32.HI R115, RZ, 0x1f, R99 ;  /* 0x0000001fff737819 */ /* 0x000fe20000011463 */
[C---:B-1----:R-:W-:Y:S01]  /*4800*/  IMAD.SHL.U32 R4, R21.reuse, 0x80, RZ ;  /* 0x0000008015047824 */ /* 0x042fe200078e00ff */
[C---:B------:R-:W-:Y:S01]  /*4810*/  LOP3.LUT R3, R21.reuse, 0x7, RZ, 0xc0, !PT ;  /* 0x0000000715037812 */ /* 0x040fe200078ec0ff */
[----:B------:R-:W-:Y:S01]  /*4820*/  IMAD.SHL.U32 R10, R21, 0x2, RZ ;  /* 0x00000002150a7824 */ /* 0x000fe200078e00ff */
[C---:B------:R-:W-:Y:S01]  /*4830*/  LEA R20, P0, R103.reuse, UR4, 0x2 ;  /* 0x0000000467147c11 */ /* 0x040fe2000f8010ff */
[----:B------:R-:W4:Y:S01]  /*4840*/  LDL.LU R98, [R1+0x34] ;  /* 0x0000340001627983 */ /* 0x000f220000300800 */
[----:B------:R-:W-:Y:S02]  /*4850*/  LOP3.LUT R4, R4, 0x7000, RZ, 0xc0, !PT ;  /* 0x0000700004047812 */ /* 0x000fe400078ec0ff */
[----:B------:R-:W-:Y:S01]  /*4860*/  LEA.HI.X R13, R103, UR11, R12, 0x2, P0 ;  /* 0x0000000b670d7c11 */ /* 0x000fe200080f140c */
[----:B------:R-:W4:Y:S01]  /*4870*/  LDL.LU R101, [R1+0x38] ;  /* 0x0000380001657983 */ /* 0x000f220000300800 */
[----:B------:R-:W-:Y:S01]  /*4880*/  SHF.R.S32.HI R15, RZ, 0x1f, R108 ;  /* 0x0000001fff0f7819 */ /* 0x000fe2000001146c */
[C---:B------:R-:W-:Y:S01]  /*4890*/  IMAD R107, R3.reuse, 0x200, R4 ;  /* 0x00000200036b7824 */ /* 0x040fe200078e0204 */
[----:B------:R-:W-:Y:S01]  /*48a0*/  LEA R9, P2, R108, UR4, 0x2 ;  /* 0x000000046c097c11 */ /* 0x000fe2000f8410ff */
[----:B------:R-:W-:Y:S01]  /*48b0*/  IMAD.SHL.U32 R3, R3, 0x10, RZ ;  /* 0x0000001003037824 */ /* 0x000fe200078e00ff */
[----:B------:R-:W-:Y:S01]  /*48c0*/  LEA.HI.X R14, R104, UR11, R11, 0x2, P1 ;  /* 0x0000000b680e7c11 */ /* 0x000fe200088f140b */
[----:B------:R-:W4:Y:S01]  /*48d0*/  LDL.LU R100, [R1+0x3c] ;  /* 0x00003c0001647983 */ /* 0x000f220000300800 */
[----:B------:R-:W-:-:S02]  /*48e0*/  SHF.L.U64.HI R115, R99, 0x2, R115 ;  /* 0x0000000263737819 */ /* 0x000fc40000010273 */
[----:B------:R-:W-:Y:S01]  /*48f0*/  LOP3.LUT R3, R3, 0x30, R10, 0x78, !PT ;  /* 0x0000003003037812 */ /* 0x000fe200078e780a */
[----:B------:R-:W4:Y:S01]  /*4900*/  LDL.LU R99, [R1+0x40] ;  /* 0x0000400001637983 */ /* 0x000f220000300800 */
[----:B------:R-:W-:Y:S02]  /*4910*/  LEA.HI.X R15, R108, UR11, R15, 0x2, P2 ;  /* 0x0000000b6c0f7c11 */ /* 0x000fe400090f140f */
[----:B--2---:R-:W-:Y:S02]  /*4920*/  SHF.R.S32.HI R16, RZ, 0x1f, R26 ;  /* 0x0000001fff107819 */ /* 0x004fe4000001141a */
[----:B------:R-:W-:Y:S02]  /*4930*/  LEA R10, P0, R26, UR4, 0x2 ;  /* 0x000000041a0a7c11 */ /* 0x000fe4000f8010ff */
[----:B---3--:R-:W-:Y:S02]  /*4940*/  SHF.R.S32.HI R17, RZ, 0x1f, R24 ;  /* 0x0000001fff117819 */ /* 0x008fe40000011418 */
[----:B------:R-:W-:-:S02]  /*4950*/  LEA R11, P1, R24, UR4, 0x2 ;  /* 0x00000004180b7c11 */ /* 0x000fc4000f8210ff */
[----:B------:R-:W-:Y:S02]  /*4960*/  LEA.HI.X R16, R26, UR11, R16, 0x2, P0 ;  /* 0x0000000b1a107c11 */ /* 0x000fe400080f1410 */
[----:B-----5:R-:W-:Y:S01]  /*4970*/  SHF.R.S32.HI R19, RZ, 0x1f, R105 ;  /* 0x0000001fff137819 */ /* 0x020fe20000011469 */
[----:B------:R-:W2:Y:S01]  /*4980*/  LDL.LU R26, [R1+0x44] ;  /* 0x00004400011a7983 */ /* 0x000ea20000300800 */
[----:B------:R-:W-:Y:S02]  /*4990*/  LEA R23, P3, R105, UR4, 0x2 ;  /* 0x0000000469177c11 */ /* 0x000fe4000f8610ff */
[----:B----4-:R-:W-:Y:S02]  /*49a0*/  SHF.R.S32.HI R18, RZ, 0x1f, R25 ;  /* 0x0000001fff127819 */ /* 0x010fe40000011419 */
[----:B------:R-:W-:Y:S02]  /*49b0*/  LEA R12, P2, R25, UR4, 0x2 ;  /* 0x00000004190c7c11 */ /* 0x000fe4000f8410ff */
[----:B------:R-:W-:-:S02]  /*49c0*/  LEA.HI.X R17, R24, UR11, R17, 0x2, P1 ;  /* 0x0000000b18117c11 */ /* 0x000fc400088f1411 */
[----:B------:R-:W-:Y:S01]  /*49d0*/  LEA.HI.X R19, R105, UR11, R19, 0x2, P3 ;  /* 0x0000000b69137c11 */ /* 0x000fe200098f1413 */
[----:B------:R-:W3:Y:S01]  /*49e0*/  LDL.LU R24, [R1+0x48] ;  /* 0x0000480001187983 */ /* 0x000ee20000300800 */
[----:B------:R-:W-:Y:S02]  /*49f0*/  SHF.R.S32.HI R56, RZ, 0x1f, R27 ;  /* 0x0000001fff387819 */ /* 0x000fe4000001141b */
[----:B------:R-:W-:Y:S01]  /*4a00*/  LEA R57, P0, R27, UR4, 0x2 ;  /* 0x000000041b397c11 */ /* 0x000fe2000f8010ff */
[----:B------:R-:W4:Y:S01]  /*4a10*/  LDL.LU R105, [R1+0x4c] ;  /* 0x00004c0001697983 */ /* 0x000f220000300800 */
[----:B------:R-:W-:Y:S02]  /*4a20*/  SHF.R.S32.HI R58, RZ, 0x1f, R22 ;  /* 0x0000001fff3a7819 */ /* 0x000fe40000011416 */
[----:B------:R-:W-:Y:S02]  /*4a30*/  LEA R59, P1, R22, UR4, 0x2 ;  /* 0x00000004163b7c11 */ /* 0x000fe4000f8210ff */
[----:B------:R-:W-:-:S02]  /*4a40*/  LEA.HI.X R18, R25, UR11, R18, 0x2, P2 ;  /* 0x0000000b19127c11 */ /* 0x000fc400090f1412 */
[----:B------:R-:W5:Y:S01]  /*4a50*/  LDL.LU R25, [R1+0x50] ;  /* 0x0000500001197983 */ /* 0x000f620000300800 */
[----:B------:R-:W-:Y:S02]  /*4a60*/  LEA.HI.X R56, R27, UR11, R56, 0x2, P0 ;  /* 0x0000000b1b387c11 */ /* 0x000fe400080f1438 */
[----:B------:R-:W-:Y:S01]  /*4a70*/  LEA.HI.X R58, R22, UR11, R58, 0x2, P1 ;  /* 0x0000000b163a7c11 */ /* 0x000fe200088f143a */
[----:B------:R-:W5:Y:S04]  /*4a80*/  LDL.LU R27, [R1+0x54] ;  /* 0x00005400011b7983 */ /* 0x000f680000300800 */
[----:B------:R-:W5:Y:S01]  /*4a90*/  LDL.LU R22, [R1+0x58] ;  /* 0x0000580001167983 */ /* 0x000f620000300800 */
[----:B------:R-:W-:Y:S02]  /*4aa0*/  SHF.R.S32.HI R60, RZ, 0x1f, R94 ;  /* 0x0000001fff3c7819 */ /* 0x000fe4000001145e */
[----:B------:R-:W-:-:S02]  /*4ab0*/  LEA R61, P2, R94, UR4, 0x2 ;  /* 0x000000045e3d7c11 */ /* 0x000fc4000f8410ff */
[----:B------:R-:W-:Y:S02]  /*4ac0*/  SHF.R.S32.HI R62, RZ, 0x1f, R95 ;  /* 0x0000001fff3e7819 */ /* 0x000fe4000001145f */
[----:B------:R-:W-:Y:S02]  /*4ad0*/  LEA R63, P3, R95, UR4, 0x2 ;  /* 0x000000045f3f7c11 */ /* 0x000fe4000f8610ff */
[----:B------:R-:W-:Y:S02]  /*4ae0*/  LEA.HI.X R60, R94, UR11, R60, 0x2, P2 ;  /* 0x0000000b5e3c7c11 */ /* 0x000fe400090f143c */
[----:B------:R-:W-:Y:S01]  /*4af0*/  SHF.R.S32.HI R64, RZ, 0x1f, R98 ;  /* 0x0000001fff407819 */ /* 0x000fe20000011462 */
[----:B------:R-:W5:Y:S01]  /*4b00*/  LDL.LU R94, [R1+0x5c] ;  /* 0x00005c00015e7983 */ /* 0x000f620000300800 */
[----:B------:R-:W-:Y:S02]  /*4b10*/  LEA R65, P0, R98, UR4, 0x2 ;  /* 0x0000000462417c11 */ /* 0x000fe4000f8010ff */
[----:B------:R-:W-:-:S02]  /*4b20*/  SHF.R.S32.HI R66, RZ, 0x1f, R101 ;  /* 0x0000001fff427819 */ /* 0x000fc40000011465 */
[----:B------:R-:W-:Y:S02]  /*4b30*/  LEA R67, P1, R101, UR4, 0x2 ;  /* 0x0000000465437c11 */ /* 0x000fe4000f8210ff */
[----:B------:R-:W-:Y:S02]  /*4b40*/  LEA.HI.X R62, R95, UR11, R62, 0x2, P3 ;  /* 0x0000000b5f3e7c11 */ /* 0x000fe400098f143e */
[----:B------:R-:W-:Y:S01]  /*4b50*/  SHF.R.S32.HI R68, RZ, 0x1f, R100 ;  /* 0x0000001fff447819 */ /* 0x000fe20000011464 */
[----:B------:R-:W5:Y:S01]  /*4b60*/  LDL.LU R95, [R1+0x60] ;  /* 0x00006000015f7983 */ /* 0x000f620000300800 */
[----:B------:R-:W-:Y:S02]  /*4b70*/  LEA R69, P2, R100, UR4, 0x2 ;  /* 0x0000000464457c11 */ /* 0x000fe4000f8410ff */
[----:B------:R-:W-:Y:S02]  /*4b80*/  SHF.R.S32.HI R70, RZ, 0x1f, R99 ;  /* 0x0000001fff467819 */ /* 0x000fe40000011463 */
[----:B------:R-:W-:-:S02]  /*4b90*/  LEA R71, P3, R99, UR4, 0x2 ;  /* 0x0000000463477c11 */ /* 0x000fc4000f8610ff */
[----:B------:R-:W-:Y:S02]  /*4ba0*/  LEA.HI.X R64, R98, UR11, R64, 0x2, P0 ;  /* 0x0000000b62407c11 */ /* 0x000fe400080f1440 */
[----:B------:R-:W-:Y:S01]  /*4bb0*/  LEA.HI.X R66, R101, UR11, R66, 0x2, P1 ;  /* 0x0000000b65427c11 */ /* 0x000fe200088f1442 */
[----:B------:R-:W5:Y:S01]  /*4bc0*/  LDL.LU R98, [R1+0x64] ;  /* 0x0000640001627983 */ /* 0x000f620000300800 */
[----:B------:R-:W-:Y:S02]  /*4bd0*/  LEA.HI.X R68, R100, UR11, R68, 0x2, P2 ;  /* 0x0000000b64447c11 */ /* 0x000fe400090f1444 */
[----:B------:R-:W-:Y:S01]  /*4be0*/  LEA.HI.X R70, R99, UR11, R70, 0x2, P3 ;  /* 0x0000000b63467c11 */ /* 0x000fe200098f1446 */
[----:B------:R-:W5:Y:S04]  /*4bf0*/  LDL.LU R101, [R1+0x68] ;  /* 0x0000680001657983 */ /* 0x000f680000300800 */
[----:B------:R-:W5:Y:S04]  /*4c00*/  LDL.LU R100, [R1+0x6c] ;  /* 0x00006c0001647983 */ /* 0x000f680000300800 */
[----:B------:R-:W5:Y:S01]  /*4c10*/  LDL.LU R99, [R1+0x70] ;  /* 0x0000700001637983 */ /* 0x000f620000300800 */
[----:B--2---:R-:W-:-:S02]  /*4c20*/  SHF.R.S32.HI R72, RZ, 0x1f, R26 ;  /* 0x0000001fff487819 */ /* 0x004fc4000001141a */
[----:B------:R-:W-:-:S04]  /*4c30*/  LEA R73, P0, R26, UR4, 0x2 ;  /* 0x000000041a497c11 */ /* 0x000fc8000f8010ff */
[----:B------:R-:W-:Y:S02]  /*4c40*/  LEA.HI.X R72, R26, UR11, R72, 0x2, P0 ;  /* 0x0000000b1a487c11 */ /* 0x000fe400080f1448 */
[----:B------:R-:W2:Y:S01]  /*4c50*/  LDL.LU R26, [R1+0x74] ;  /* 0x00007400011a7983 */ /* 0x000ea20000300800 */
[----:B---3--:R-:W-:Y:S02]  /*4c60*/  SHF.R.S32.HI R74, RZ, 0x1f, R24 ;  /* 0x0000001fff4a7819 */ /* 0x008fe40000011418 */
[C---:B------:R-:W-:Y:S02]  /*4c70*/  LEA R75, P1, R24.reuse, UR4, 0x2 ;  /* 0x00000004184b7c11 */ /* 0x040fe4000f8210ff */
[----:B----4-:R-:W-:Y:S02]  /*4c80*/  SHF.R.S32.HI R76, RZ, 0x1f, R105 ;  /* 0x0000001fff4c7819 */ /* 0x010fe40000011469 */
[----:B------:R-:W-:Y:S02]  /*4c90*/  LEA R77, P2, R105, UR4, 0x2 ;  /* 0x00000004694d7c11 */ /* 0x000fe4000f8410ff */
[----:B------:R-:W-:-:S02]  /*4ca0*/  LEA.HI.X R74, R24, UR11, R74, 0x2, P1 ;  /* 0x0000000b184a7c11 */ /* 0x000fc400088f144a */
[----:B------:R-:W-:Y:S01]  /*4cb0*/  LEA.HI.X R76, R105, UR11, R76, 0x2, P2 ;  /* 0x0000000b694c7c11 */ /* 0x000fe200090f144c */
[----:B------:R-:W3:Y:S01]  /*4cc0*/  LDL.LU R24, [R1+0x78] ;  /* 0x0000780001187983 */ /* 0x000ee20000300800 */
[----:B-----5:R-:W-:Y:S02]  /*4cd0*/  SHF.R.S32.HI R78, RZ, 0x1f, R25 ;  /* 0x0000001fff4e7819 */ /* 0x020fe40000011419 */
[C---:B------:R-:W-:Y:S01]  /*4ce0*/  LEA R79, P3, R25.reuse, UR4, 0x2 ;  /* 0x00000004194f7c11 */ /* 0x040fe2000f8610ff */
[----:B------:R-:W4:Y:S01]  /*4cf0*/  LDL.LU R105, [R1+0x7c] ;  /* 0x00007c0001697983 */ /* 0x000f220000300800 */
[----:B------:R-:W-:Y:S02]  /*4d00*/  SHF.R.S32.HI R82, RZ, 0x1f, R22 ;  /* 0x0000001fff527819 */ /* 0x000fe40000011416 */
[----:B------:R-:W-:Y:S02]  /*4d10*/  LEA R83, P1, R22, UR4, 0x2 ;  /* 0x0000000416537c11 */ /* 0x000fe4000f8210ff */
[----:B------:R-:W-:-:S02]  /*4d20*/  LEA.HI.X R78, R25, UR11, R78, 0x2, P3 ;  /* 0x0000000b194e7c11 */ /* 0x000fc400098f144e */
[----:B------:R-:W5:Y:S01]  /*4d30*/  LDL.LU R25, [R1+0x80] ;  /* 0x0000800001197983 */ /* 0x000f620000300800 */
[----:B------:R-:W-:-:S03]  /*4d40*/  LEA.HI.X R82, R22, UR11, R82, 0x2, P1 ;  /* 0x0000000b16527c11 */ /* 0x000fc600088f1452 */
[----:B------:R-:W5:Y:S01]  /*4d50*/  LDL.LU R22, [R1+0x84] ;  /* 0x0000840001167983 */ /* 0x000f620000300800 */
[----:B------:R-:W-:Y:S02]  /*4d60*/  SHF.R.S32.HI R80, RZ, 0x1f, R27 ;  /* 0x0000001fff507819 */ /* 0x000fe4000001141b */
[----:B------:R-:W-:-:S04]  /*4d70*/  LEA R81, P0, R27, UR4, 0x2 ;  /* 0x000000041b517c11 */ /* 0x000fc8000f8010ff */
[----:B------:R-:W-:Y:S02]  /*4d80*/  LEA.HI.X R80, R27, UR11, R80, 0x2, P0 ;  /* 0x0000000b1b507c11 */ /* 0x000fe400080f1450 */
[----:B------:R-:W5:Y:S01]  /*4d90*/  LDL R27, [R1+0x88] ;  /* 0x00008800011b7983 */ /* 0x000f620000100800 */
[----:B------:R-:W-:Y:S02]  /*4da0*/  SHF.R.S32.HI R84, RZ, 0x1f, R94 ;  /* 0x0000001fff547819 */ /* 0x000fe4000001145e */
[----:B------:R-:W-:Y:S02]  /*4db0*/  SHF.R.S32.HI R86, RZ, 0x1f, R95 ;  /* 0x0000001fff567819 */ /* 0x000fe4000001145f */
[C---:B------:R-:W-:Y:S02]  /*4dc0*/  LEA R85, P2, R94.reuse, UR4, 0x2 ;  /* 0x000000045e557c11 */ /* 0x040fe4000f8410ff */
[----:B------:R-:W-:Y:S02]  /*4dd0*/  LEA R87, P3, R95, UR4, 0x2 ;  /* 0x000000045f577c11 */ /* 0x000fe4000f8610ff */
[----:B------:R-:W-:-:S02]  /*4de0*/  LEA.HI.X R84, R94, UR11, R84, 0x2, P2 ;  /* 0x0000000b5e547c11 */ /* 0x000fc400090f1454 */
[----:B------:R-:W-:Y:S02]  /*4df0*/  LEA.HI.X R86, R95, UR11, R86, 0x2, P3 ;  /* 0x0000000b5f567c11 */ /* 0x000fe400098f1456 */
[----:B------:R-:W-:Y:S02]  /*4e00*/  SHF.R.S32.HI R88, RZ, 0x1f, R98 ;  /* 0x0000001fff587819 */ /* 0x000fe40000011462 */
[----:B------:R-:W-:Y:S02]  /*4e10*/  LEA R89, P0, R98, UR4, 0x2 ;  /* 0x0000000462597c11 */ /* 0x000fe4000f8010ff */
[----:B------:R-:W-:Y:S02]  /*4e20*/  SHF.R.S32.HI R90, RZ, 0x1f, R101 ;  /* 0x0000001fff5a7819 */ /* 0x000fe40000011465 */
[----:B------:R-:W-:Y:S02]  /*4e30*/  LEA R91, P1, R101, UR4, 0x2 ;  /* 0x00000004655b7c11 */ /* 0x000fe4000f8210ff */
[----:B------:R-:W-:-:S02]  /*4e40*/  SHF.R.S32.HI R92, RZ, 0x1f, R100 ;  /* 0x0000001fff5c7819 */ /* 0x000fc40000011464 */
[----:B------:R-:W-:Y:S02]  /*4e50*/  LEA R93, P2, R100, UR4, 0x2 ;  /* 0x00000004645d7c11 */ /* 0x000fe4000f8410ff */
[----:B------:R-:W-:Y:S02]  /*4e60*/  SHF.R.S32.HI R94, RZ, 0x1f, R99 ;  /* 0x0000001fff5e7819 */ /* 0x000fe40000011463 */
[----:B------:R-:W-:Y:S02]  /*4e70*/  LEA R95, P3, R99, UR4, 0x2 ;  /* 0x00000004635f7c11 */ /* 0x000fe4000f8610ff */
[----:B------:R-:W-:Y:S02]  /*4e80*/  LEA.HI.X R88, R98, UR11, R88, 0x2, P0 ;  /* 0x0000000b62587c11 */ /* 0x000fe400080f1458 */
[----:B------:R-:W-:Y:S02]  /*4e90*/  LEA.HI.X R90, R101, UR11, R90, 0x2, P1 ;  /* 0x0000000b655a7c11 */ /* 0x000fe400088f145a */
[----:B------:R-:W-:-:S02]  /*4ea0*/  LEA.HI.X R92, R100, UR11, R92, 0x2, P2 ;  /* 0x0000000b645c7c11 */ /* 0x000fc400090f145c */
[----:B------:R-:W-:Y:S02]  /*4eb0*/  LEA.HI.X R94, R99, UR11, R94, 0x2, P3 ;  /* 0x0000000b635e7c11 */ /* 0x000fe400098f145e */
[----:B------:R-:W-:Y:S02]  /*4ec0*/  IADD3 R20, P4, R20, c[0x0][0x168], RZ ;  /* 0x00005a0014147a10 */ /* 0x000fe40007f9e0ff */
[----:B------:R-:W-:Y:S02]  /*4ed0*/  IADD3 R8, P5, R8, c[0x0][0x168], RZ ;  /* 0x00005a0008087a10 */ /* 0x000fe40007fbe0ff */
[----:B------:R-:W-:Y:S02]  /*4ee0*/  IADD3 R9, P3, R9, c[0x0][0x168], RZ ;  /* 0x00005a0009097a10 */ /* 0x000fe40007f7e0ff */
[----:B------:R-:W-:Y:S02]  /*4ef0*/  SHF.R.U32.HI R4, RZ, 0x2, R21 ;  /* 0x00000002ff047819 */ /* 0x000fe40000011615 */
[----:B------:R-:W-:-:S02]  /*4f00*/  IADD3.X R13, R13, c[0x0][0x16c], RZ, P4, !PT ;  /* 0x00005b000d0d7a10 */ /* 0x000fc400027fe4ff */
[----:B------:R-:W-:Y:S02]  /*4f10*/  IADD3.X R14, R14, c[0x0][0x16c], RZ, P5, !PT ;  /* 0x00005b000e0e7a10 */ /* 0x000fe40002ffe4ff */
[----:B------:R-:W-:Y:S02]  /*4f20*/  IADD3.X R15, R15, c[0x0][0x16c], RZ, P3, !PT ;  /* 0x00005b000f0f7a10 */ /* 0x000fe40001ffe4ff */
[----:B------:R-:W-:Y:S02]  /*4f30*/  IADD3 R23, P4, R23, c[0x0][0x168], RZ ;  /* 0x00005a0017177a10 */ /* 0x000fe40007f9e0ff */
[----:B------:R-:W-:Y:S02]  /*4f40*/  IADD3 R57, P5, R57, c[0x0][0x168], RZ ;  /* 0x00005a0039397a10 */ /* 0x000fe40007fbe0ff */
[----:B------:R-:W-:Y:S02]  /*4f50*/  IADD3 R59, P3, R59, c[0x0][0x168], RZ ;  /* 0x00005a003b3b7a10 */ /* 0x000fe40007f7e0ff */
[----:B------:R-:W-:-:S02]  /*4f60*/  LOP3.LUT R4, R4, 0x40, RZ, 0xc0, !PT ;  /* 0x0000004004047812 */ /* 0x000fc400078ec0ff */
[----:B------:R-:W-:Y:S02]  /*4f70*/  IADD3.X R19, R19, c[0x0][0x16c], RZ, P4, !PT ;  /* 0x00005b0013137a10 */ /* 0x000fe400027fe4ff */
[----:B------:R-:W-:Y:S02]  /*4f80*/  IADD3.X R56, R56, c[0x0][0x16c], RZ, P5, !PT ;  /* 0x00005b0038387a10 */ /* 0x000fe40002ffe4ff */
[----:B------:R-:W-:Y:S02]  /*4f90*/  IADD3.X R58, R58, c[0x0][0x16c], RZ, P3, !PT ;  /* 0x00005b003a3a7a10 */ /* 0x000fe40001ffe4ff */
[----:B------:R-:W-:Y:S02]  /*4fa0*/  LOP3.LUT R108, R4, 0x1c, R21, 0xf8, !PT ;  /* 0x0000001c046c7812 */ /* 0x000fe400078ef815 */
[----:B------:R-:W-:Y:S02]  /*4fb0*/  IADD3 R67, P4, R67, c[0x0][0x168], RZ ;  /* 0x00005a0043437a10 */ /* 0x000fe40007f9e0ff */
[----:B------:R-:W-:-:S02]  /*4fc0*/  IADD3 R69, P5, R69, c[0x0][0x168], RZ ;  /* 0x00005a0045457a10 */ /* 0x000fc40007fbe0ff */
[----:B------:R-:W-:Y:S02]  /*4fd0*/  IADD3 R71, P3, R71, c[0x0][0x168], RZ ;  /* 0x00005a0047477a10 */ /* 0x000fe40007f7e0ff */
[----:B------:R-:W-:Y:S02]  /*4fe0*/  LOP3.LUT R4, R21, 0x3, RZ, 0xc0, !PT ;  /* 0x0000000315047812 */ /* 0x000fe400078ec0ff */
[----:B------:R-:W-:Y:S02]  /*4ff0*/  IADD3.X R66, R66, c[0x0][0x16c], RZ, P4, !PT ;  /* 0x00005b0042427a10 */ /* 0x000fe400027fe4ff */
[----:B------:R-:W-:Y:S02]  /*5000*/  IADD3.X R68, R68, c[0x0][0x16c], RZ, P5, !PT ;  /* 0x00005b0044447a10 */ /* 0x000fe40002ffe4ff */
[----:B------:R-:W-:Y:S02]  /*5010*/  IADD3.X R70, R70, c[0x0][0x16c], RZ, P3, !PT ;  /* 0x00005b0046467a10 */ /* 0x000fe40001ffe4ff */
[----:B------:R-:W-:-:S02]  /*5020*/  IADD3 R79, P4, R79, c[0x0][0x168], RZ ;  /* 0x00005a004f4f7a10 */ /* 0x000fc40007f9e0ff */
[----:B------:R-:W-:Y:S02]  /*5030*/  IADD3 R81, P5, R81, c[0x0][0x168], RZ ;  /* 0x00005a0051517a10 */ /* 0x000fe40007fbe0ff */
[----:B------:R-:W-:Y:S01]  /*5040*/  IADD3 R83, P3, R83, c[0x0][0x168], RZ ;  /* 0x00005a0053537a10 */ /* 0x000fe20007f7e0ff */
[----:B------:R-:W-:Y:S01]  /*5050*/  IMAD R4, R4, 0x120, RZ ;  /* 0x0000012004047824 */ /* 0x000fe200078e02ff */
[----:B------:R-:W-:Y:S01]  /*5060*/  IADD3.X R78, R78, c[0x0][0x16c], RZ, P4, !PT ;  /* 0x00005b004e4e7a10 */ /* 0x000fe200027fe4ff */
[----:B------:R-:W-:Y:S01]  /*5070*/  IMAD.IADD R107, R107, 0x1, R3 ;  /* 0x000000016b6b7824 */ /* 0x000fe200078e0203 */
[----:B------:R-:W-:Y:S01]  /*5080*/  IADD3.X R80, R80, c[0x0][0x16c], RZ, P5, !PT ;  /* 0x00005b0050507a10 */ /* 0x000fe20002ffe4ff */
[----:B------:R-:W-:Y:S01]  /*5090*/  USHF.R.S32.HI UR9, URZ, 0x1f, UR6 ;  /* 0x0000001f3f097899 */ /* 0x000fe20008011406 */
[----:B------:R-:W-:Y:S02]  /*50a0*/  IADD3.X R82, R82, c[0x0][0x16c], RZ, P3, !PT ;  /* 0x00005b0052527a10 */ /* 0x000fe40001ffe4ff */
[----:B------:R-:W-:-:S02]  /*50b0*/  IADD3 R91, P4, R91, c[0x0][0x168], RZ ;  /* 0x00005a005b5b7a10 */ /* 0x000fc40007f9e0ff */
[----:B------:R-:W-:Y:S02]  /*50c0*/  IADD3 R93, P5, R93, c[0x0][0x168], RZ ;  /* 0x00005a005d5d7a10 */ /* 0x000fe40007fbe0ff */
[----:B------:R-:W-:Y:S01]  /*50d0*/  IADD3 R95, P3, R95, c[0x0][0x168], RZ ;  /* 0x00005a005f5f7a10 */ /* 0x000fe20007f7e0ff */
[----:B------:R-:W-:Y:S01]  /*50e0*/  ULEA.HI UR9, UR9, UR6, URZ, 0x7 ;  /* 0x0000000609097291 */ /* 0x000fe2000f8f383f */
[----:B------:R-:W-:Y:S02]  /*50f0*/  LOP3.LUT R108, R4, R108, RZ, 0x3c, !PT ;  /* 0x0000006c046c7212 */ /* 0x000fe400078e3cff */
[----:B------:R-:W-:Y:S02]  /*5100*/  IADD3.X R90, R90, c[0x0][0x16c], RZ, P4, !PT ;  /* 0x00005b005a5a7a10 */ /* 0x000fe400027fe4ff */
[----:B------:R-:W-:Y:S02]  /*5110*/  IADD3.X R92, R92, c[0x0][0x16c], RZ, P5, !PT ;  /* 0x00005b005c5c7a10 */ /* 0x000fe40002ffe4ff */
[----:B------:R-:W-:-:S02]  /*5120*/  IADD3.X R94, R94, c[0x0][0x16c], RZ, P3, !PT ;  /* 0x00005b005e5e7a10 */ /* 0x000fc40001ffe4ff */
[----:B------:R-:W-:Y:S01]  /*5130*/  IADD3 R5, P3, R5, c[0x0][0x160], RZ ;  /* 0x0000580005057a10 */ /* 0x000fe20007f7e0ff */
[----:B------:R-:W-:Y:S01]  /*5140*/  USHF.R.S32.HI UR9, URZ, 0x7, UR9 ;  /* 0x000000073f097899 */ /* 0x000fe20008011409 */
[----:B------:R-:W-:Y:S01]  /*5150*/  CS2R R40, SRZ ;  /* 0x0000000000287805 */ /* 0x000fe2000001ff00 */
[----:B------:R-:W-:Y:S01]  /*5160*/  CS2R R42, SRZ ;  /* 0x00000000002a7805 */ /* 0x000fe2000001ff00 */
[----:B------:R-:W-:Y:S01]  /*5170*/  CS2R R44, SRZ ;  /* 0x00000000002c7805 */ /* 0x000fe2000001ff00 */
[----:B------:R-:W-:Y:S01]  /*5180*/  IADD3.X R6, R6, c[0x0][0x164], RZ, P3, !PT ;  /* 0x0000590006067a10 */ /* 0x000fe20001ffe4ff */
[----:B------:R-:W-:Y:S01]  /*5190*/  CS2R R46, SRZ ;  /* 0x00000000002e7805 */ /* 0x000fe2000001ff00 */
[----:B------:R-:W-:Y:S01]  /*51a0*/  CS2R R32, SRZ ;  /* 0x0000000000207805 */ /* 0x000fe2000001ff00 */
[----:B------:R-:W-:Y:S01]  /*51b0*/  CS2R R34, SRZ ;  /* 0x0000000000227805 */ /* 0x000fe2000001ff00 */
[----:B------:R-:W-:Y:S01]  /*51c0*/  CS2R R28, SRZ ;  /* 0x00000000001c7805 */ /* 0x000fe2000001ff00 */
[----:B------:R-:W-:Y:S01]  /*51d0*/  CS2R R30, SRZ ;  /* 0x00000000001e7805 */ /* 0x000fe2000001ff00 */
[----:B------:R-:W-:-:S02]  /*51e0*/  USHF.L.U32 UR16, UR8, 0x2, URZ ;  /* 0x0000000208107899 */ /* 0x000fc4000800063f */
[----:B------:R-:W-:Y:S02]  /*51f0*/  USHF.L.U64.HI UR8, UR8, 0x2, UR13 ;  /* 0x0000000208087899 */ /* 0x000fe4000801020d */
[----:B------:R-:W-:Y:S02]  /*5200*/  UIADD3 UR10, UR10, -0x100, URZ ;  /* 0xffffff000a0a7890 */ /* 0x000fe4000fffe03f */
[----:B------:R-:W-:Y:S02]  /*5210*/  USHF.L.U64.HI UR12, UR7, 0x2, UR12 ;  /* 0x00000002070c7899 */ /* 0x000fe4000801020c */
[----:B------:R-:W-:Y:S02]  /*5220*/  UIADD3 UR13, UR9, -0x2, URZ ;  /* 0xfffffffe090d7890 */ /* 0x000fe4000fffe03f */
[----:B------:R-:W-:Y:S01]  /*5230*/  UMOV UR6, 0xffffffff ;  /* 0xffffffff00067882 */ /* 0x000fe20000000000 */
[----:B--2---:R-:W-:Y:S02]  /*5240*/  SHF.R.S32.HI R96, RZ, 0x1f, R26 ;  /* 0x0000001fff607819 */ /* 0x004fe4000001141a */
[----:B------:R-:W-:-:S04]  /*5250*/  LEA R97, P0, R26, UR4, 0x2 ;  /* 0x000000041a617c11 */ /* 0x000fc8000f8010ff */
[----:B------:R-:W-:Y:S02]  /*5260*/  LEA.HI.X R96, R26, UR11, R96, 0x2, P0 ;  /* 0x0000000b1a607c11 */ /* 0x000fe400080f1460 */
[----:B---3--:R-:W-:Y:S02]  /*5270*/  SHF.R.S32.HI R98, RZ, 0x1f, R24 ;  /* 0x0000001fff627819 */ /* 0x008fe40000011418 */
[C---:B------:R-:W-:Y:S02]  /*5280*/  LEA R99, P1, R24.reuse, UR4, 0x2 ;  /* 0x0000000418637c11 */ /* 0x040fe4000f8210ff */
[----:B----4-:R-:W-:Y:S02]  /*5290*/  SHF.R.S32.HI R100, RZ, 0x1f, R105 ;  /* 0x0000001fff647819 */ /* 0x010fe40000011469 */
[----:B------:R-:W-:Y:S02]  /*52a0*/  LEA R101, P2, R105, UR4, 0x2 ;  /* 0x0000000469657c11 */ /* 0x000fe4000f8410ff */
[----:B------:R-:W-:-:S02]  /*52b0*/  LEA.HI.X R98, R24, UR11, R98, 0x2, P1 ;  /* 0x0000000b18627c11 */ /* 0x000fc400088f1462 */
[----:B------:R-:W-:Y:S02]  /*52c0*/  LEA.HI.X R100, R105, UR11, R100, 0x2, P2 ;  /* 0x0000000b69647c11 */ /* 0x000fe400090f1464 */
[----:B-----5:R-:W-:Y:S02]  /*52d0*/  SHF.R.S32.HI R102, RZ, 0x1f, R25 ;  /* 0x0000001fff667819 */ /* 0x020fe40000011419 */
[C---:B------:R-:W-:Y:S02]  /*52e0*/  LEA R103, P0, R25.reuse, UR4, 0x2 ;  /* 0x0000000419677c11 */ /* 0x040fe4000f8010ff */
[----:B------:R-:W-:Y:S02]  /*52f0*/  SHF.R.S32.HI R104, RZ, 0x1f, R22 ;  /* 0x0000001fff687819 */ /* 0x000fe40000011416 */
[----:B------:R-:W-:Y:S02]  /*5300*/  LEA R105, P1, R22, UR4, 0x2 ;  /* 0x0000000416697c11 */ /* 0x000fe4000f8210ff */
[----:B------:R-:W-:-:S02]  /*5310*/  LEA.HI.X R102, R25, UR11, R102, 0x2, P0 ;  /* 0x0000000b19667c11 */ /* 0x000fc400080f1466 */
[----:B------:R-:W-:Y:S02]  /*5320*/  LEA.HI.X R104, R22, UR11, R104, 0x2, P1 ;  /* 0x0000000b16687c11 */ /* 0x000fe400088f1468 */
[----:B------:R-:W-:Y:S02]  /*5330*/  IADD3 R10, P2, R10, c[0x0][0x168], RZ ;  /* 0x00005a000a0a7a10 */ /* 0x000fe40007f5e0ff */
[----:B------:R-:W-:Y:S02]  /*5340*/  IADD3 R11, P1, R11, c[0x0][0x168], RZ ;  /* 0x00005a000b0b7a10 */ /* 0x000fe40007f3e0ff */
[----:B------:R-:W-:Y:S02]  /*5350*/  IADD3 R12, P0, R12, c[0x0][0x168], RZ ;  /* 0x00005a000c0c7a10 */ /* 0x000fe40007f1e0ff */
[----:B------:R-:W-:Y:S02]  /*5360*/  IADD3.X R16, R16, c[0x0][0x16c], RZ, P2, !PT ;  /* 0x00005b0010107a10 */ /* 0x000fe400017fe4ff */
[----:B------:R-:W-:-:S02]  /*5370*/  IADD3.X R17, R17, c[0x0][0x16c], RZ, P1, !PT ;  /* 0x00005b0011117a10 */ /* 0x000fc40000ffe4ff */
[----:B------:R-:W-:Y:S02]  /*5380*/  IADD3.X R18, R18, c[0x0][0x16c], RZ, P0, !PT ;  /* 0x00005b0012127a10 */ /* 0x000fe400007fe4ff */
[----:B------:R-:W-:Y:S02]  /*5390*/  IADD3 R61, P2, R61, c[0x0][0x168], RZ ;  /* 0x00005a003d3d7a10 */ /* 0x000fe40007f5e0ff */
[----:B------:R-:W-:Y:S02]  /*53a0*/  IADD3 R63, P1, R63, c[0x0][0x168], RZ ;  /* 0x00005a003f3f7a10 */ /* 0x000fe40007f3e0ff */
[----:B------:R-:W-:Y:S02]  /*53b0*/  IADD3 R65, P0, R65, c[0x0][0x168], RZ ;  /* 0x00005a0041417a10 */ /* 0x000fe40007f1e0ff */
[C---:B------:R-:W-:Y:S02]  /*53c0*/  LEA.HI R22, R21.reuse, 0x18, RZ, 0x1a ;  /* 0x0000001815167811 */ /* 0x040fe400078fd0ff */
[----:B------:R-:W-:Y:S01]  /*53d0*/  LEA.HI R21, R21, 0x8, RZ, 0x1a ;  /* 0x0000000815157811 */ /* 0x000fe200078fd0ff */
[----:B------:R-:W-:Y:S01]  /*53e0*/  IMAD R25, R109, c[0x0][0x188], RZ ;  /* 0x000062006d197a24 */ /* 0x000fe200078e02ff */
[----:B------:R-:W-:-:S02]  /*53f0*/  IADD3.X R60, R60, c[0x0][0x16c], RZ, P2, !PT ;  /* 0x00005b003c3c7a10 */ /* 0x000fc400017fe4ff */
[----:B------:R-:W-:Y:S02]  /*5400*/  IADD3.X R62, R62, c[0x0][0x16c], RZ, P1, !PT ;  /* 0x00005b003e3e7a10 */ /* 0x000fe40000ffe4ff */
[----:B------:R-:W-:Y:S02]  /*5410*/  IADD3.X R64, R64, c[0x0][0x16c], RZ, P0, !PT ;  /* 0x00005b0040407a10 */ /* 0x000fe400007fe4ff */
[----:B------:R-:W-:Y:S02]  /*5420*/  IADD3 R73, P2, R73, c[0x0][0x168], RZ ;  /* 0x00005a0049497a10 */ /* 0x000fe40007f5e0ff */
[----:B------:R-:W-:Y:S02]  /*5430*/  IADD3 R75, P1, R75, c[0x0][0x168], RZ ;  /* 0x00005a004b4b7a10 */ /* 0x000fe40007f3e0ff */
[----:B------:R-:W-:Y:S01]  /*5440*/  IADD3 R77, P0, R77, c[0x0][0x168], RZ ;  /* 0x00005a004d4d7a10 */ /* 0x000fe20007f1e0ff */
[----:B------:R-:W-:Y:S01]  /*5450*/  IMAD R24, R21, c[0x0][0x188], RZ ;  /* 0x0000620015187a24 */ /* 0x000fe200078e02ff */
[----:B------:R-:W-:Y:S01]  /*5460*/  SHF.R.S32.HI R21, RZ, 0x1f, R27 ;  /* 0x0000001fff157819 */ /* 0x000fe2000001141b */
[----:B------:R-:W-:Y:S01]  /*5470*/  IMAD R26, R22, c[0x0][0x188], RZ ;  /* 0x00006200161a7a24 */ /* 0x000fe200078e02ff */
[----:B------:R-:W-:-:S02]  /*5480*/  SHF.R.S32.HI R3, RZ, 0x1f, R25 ;  /* 0x0000001fff037819 */ /* 0x000fc40000011419 */
[----:B------:R-:W-:Y:S02]  /*5490*/  IADD3.X R72, R72, c[0x0][0x16c], RZ, P2, !PT ;  /* 0x00005b0048487a10 */ /* 0x000fe400017fe4ff */
[----:B------:R-:W-:Y:S02]  /*54a0*/  IADD3.X R74, R74, c[0x0][0x16c], RZ, P1, !PT ;  /* 0x00005b004a4a7a10 */ /* 0x000fe40000ffe4ff */
[----:B------:R-:W-:Y:S02]  /*54b0*/  IADD3.X R76, R76, c[0x0][0x16c], RZ, P0, !PT ;  /* 0x00005b004c4c7a10 */ /* 0x000fe400007fe4ff */
[----:B------:R-:W-:Y:S02]  /*54c0*/  IADD3 R85, P2, R85, c[0x0][0x168], RZ ;  /* 0x00005a0055557a10 */ /* 0x000fe40007f5e0ff */
[----:B------:R-:W-:Y:S02]  /*54d0*/  IADD3 R87, P1, R87, c[0x0][0x168], RZ ;  /* 0x00005a0057577a10 */ /* 0x000fe40007f3e0ff */
[----:B------:R-:W-:-:S02]  /*54e0*/  IADD3 R89, P0, R89, c[0x0][0x168], RZ ;  /* 0x00005a0059597a10 */ /* 0x000fc40007f1e0ff */
[----:B------:R-:W-:Y:S02]  /*54f0*/  SHF.L.U64.HI R21, R27, 0x2, R21 ;  /* 0x000000021b157819 */ /* 0x000fe40000010215 */
[----:B------:R-:W-:Y:S02]  /*5500*/  SHF.L.U64.HI R3, R25, 0x2, R3 ;  /* 0x0000000219037819 */ /* 0x000fe40000010203 */
[----:B------:R-:W-:Y:S02]  /*5510*/  SHF.R.S32.HI R4, RZ, 0x1f, R24 ;  /* 0x0000001fff047819 */ /* 0x000fe40000011418 */
[----:B------:R-:W-:Y:S02]  /*5520*/  IADD3.X R84, R84, c[0x0][0x16c], RZ, P2, !PT ;  /* 0x00005b0054547a10 */ /* 0x000fe400017fe4ff */
[----:B------:R-:W-:Y:S02]  /*5530*/  IADD3.X R86, R86, c[0x0][0x16c], RZ, P1, !PT ;  /* 0x00005b0056567a10 */ /* 0x000fe40000ffe4ff */
[----:B------:R-:W-:-:S02]  /*5540*/  IADD3.X R88, R88, c[0x0][0x16c], RZ, P0, !PT ;  /* 0x00005b0058587a10 */ /* 0x000fc400007fe4ff */
[----:B------:R-:W-:Y:S02]  /*5550*/  SHF.R.S32.HI R22, RZ, 0x1f, R26 ;  /* 0x0000001fff167819 */ /* 0x000fe4000001141a */
[----:B------:R-:W-:Y:S02]  /*5560*/  IADD3 R97, P2, R97, c[0x0][0x168], RZ ;  /* 0x00005a0061617a10 */ /* 0x000fe40007f5e0ff */
[----:B------:R-:W-:Y:S02]  /*5570*/  IADD3 R99, P1, R99, c[0x0][0x168], RZ ;  /* 0x00005a0063637a10 */ /* 0x000fe40007f3e0ff */
[----:B------:R-:W-:Y:S02]  /*5580*/  IADD3 R101, P0, R101, c[0x0][0x168], RZ ;  /* 0x00005a0065657a10 */ /* 0x000fe40007f1e0ff */
[----:B------:R-:W-:Y:S02]  /*5590*/  IADD3 R103, P4, R103, c[0x0][0x168], RZ ;  /* 0x00005a0067677a10 */ /* 0x000fe40007f9e0ff */
[----:B------:R-:W-:Y:S01]  /*55a0*/  IADD3 R105, P5, R105, c[0x0][0x168], RZ ;  /* 0x00005a0069697a10 */ /* 0x000fe20007fbe0ff */
[----:B------:R-:W-:Y:S01]  /*55b0*/  STL [R1+0x8], R21 ;  /* 0x0000081501007387 */ /* 0x000fe20000100800 */
[----:B------:R-:W-:-:S02]  /*55c0*/  SHF.L.U64.HI R4, R24, 0x2, R4 ;  /* 0x0000000218047819 */ /* 0x000fc40000010204 */
[----:B------:R-:W-:Y:S01]  /*55d0*/  SHF.L.U64.HI R22, R26, 0x2, R22 ;  /* 0x000000021a167819 */ /* 0x000fe20000010216 */
[----:B------:R1:W-:Y:S01]  /*55e0*/  STL [R1+0x10], R3 ;  /* 0x0000100301007387 */ /* 0x0003e20000100800 */
[----:B------:R-:W-:Y:S02]  /*55f0*/  IADD3.X R96, R96, c[0x0][0x16c], RZ, P2, !PT ;  /* 0x00005b0060607a10 */ /* 0x000fe400017fe4ff */
[----:B------:R-:W-:Y:S02]  /*5600*/  IADD3.X R98, R98, c[0x0][0x16c], RZ, P1, !PT ;  /* 0x00005b0062627a10 */ /* 0x000fe40000ffe4ff */
[----:B------:R-:W-:Y:S02]  /*5610*/  IADD3.X R100, R100, c[0x0][0x16c], RZ, P0, !PT ;  /* 0x00005b0064647a10 */ /* 0x000fe400007fe4ff */
[----:B------:R-:W-:Y:S02]  /*5620*/  IADD3.X R102, R102, c[0x0][0x16c], RZ, P4, !PT ;  /* 0x00005b0066667a10 */ /* 0x000fe400027fe4ff */
[----:B------:R-:W-:-:S02]  /*5630*/  IADD3.X R104, R104, c[0x0][0x16c], RZ, P5, !PT ;  /* 0x00005b0068687a10 */ /* 0x000fc40002ffe4ff */
[----:B------:R-:W-:Y:S02]  /*5640*/  LOP3.LUT R4, R108, 0x20, RZ, 0x3c, !PT ;  /* 0x000000206c047812 */ /* 0x000fe400078e3cff */
[----:B-1----:R-:W-:Y:S01]  /*5650*/  LOP3.LUT R3, R107, 0x40, RZ, 0x3c, !PT ;  /* 0x000000406b037812 */ /* 0x002fe200078e3cff */
[----:B------:R-:W-:Y:S02]  /*5660*/  UMOV UR4, URZ ;  /* 0x0000003f00047c82 */ /* 0x000fe40008000000 */
[----:B------:R-:W-:Y:S02]  /*5670*/  UMOV UR11, 0x1 ;  /* 0x00000001000b7882 */ /* 0x000fe40000000000 */
.L_x_1:
[----:B------:R-:W-:-:S04]  /*5680*/  DEPBAR.LE SB0, 0x2 ;  /* 0x000080800000791a */ /* 0x000fc80000000000 */
[----:B------:R-:W-:Y:S01]  /*5690*/  UIADD3 UR6, UR6, 0x1, URZ ;  /* 0x0000000106067890 */ /* 0x000fe2000fffe03f */
[----:B------:R-:W-:Y:S02]  /*56a0*/  LOP3.LUT R4, R108, 0x20, RZ, 0x3c, !PT ;  /* 0x000000206c047812 */ /* 0x000fe400078e3cff */
[----:B------:R-:W-:Y:S01]  /*56b0*/  LOP3.LUT R52, R107, 0x40, RZ, 0x3c, !PT ;  /* 0x000000406b347812 */ /* 0x000fe200078e3cff */
[----:B------:R-:W-:-:S04]  /*56c0*/  UISETP.GT.AND UP0, UPT, UR6, 0x1, UPT ;  /* 0x000000010600788c */ /* 0x000fc8000bf04270 */
[----:B------:R-:W-:-:S06]  /*56d0*/  USEL UR6, UR6, URZ, !UP0 ;  /* 0x0000003f06067287 */ /* 0x000fcc000c000000 */
[----:B------:R-:W-:Y:S02]  /*56e0*/  IMAD.U32 R21, RZ, RZ, UR6 ;  /* 0x00000006ff157e24 */ /* 0x000fe4000f8e00ff */
[----:B------:R-:W-:Y:S02]  /*56f0*/  IMAD.U32 R22, RZ, RZ, UR6 ;  /* 0x00000006ff167e24 */ /* 0x000fe4000f8e00ff */
[----:B------:R-:W-:Y:S02]  /*5700*/  IMAD.U32 R3, RZ, RZ, UR6 ;  /* 0x00000006ff037e24 */ /* 0x000fe4000f8e00ff */
[----:B------:R-:W-:Y:S01]  /*5710*/  IMAD R21, R21, 0x8000, R108 ;  /* 0x0000800015157824 */ /* 0x000fe200078e026c */
[----:B------:R-:W-:Y:S01]  /*5720*/  BAR.SYNC.DEFER_BLOCKING 0x0 ;  /* 0x0000000000007b1d */ /* 0x000fe20000010000 */
[----:B------:R-:W-:Y:S02]  /*5730*/  IMAD R22, R22, 0x8000, R4 ;  /* 0x0000800016167824 */ /* 0x000fe400078e0204 */
[----:B------:R-:W-:-:S02]  /*5740*/  IMAD R3, R3, 0x10000, R107 ;  /* 0x0001000003037824 */ /* 0x000fc400078e026b */
[----:B------:R-:W-:-:S04]  /*5750*/  IMAD.U32 R4, RZ, RZ, UR6 ;  /* 0x00000006ff047e24 */ /* 0x000fc8000f8e00ff */
[----:B------:R-:W-:Y:S01]  /*5760*/  IMAD R4, R4, 0x10000, R52 ;  /* 0x0001000004047824 */ /* 0x000fe200078e0234 */
[----:B------:R-:W-:Y:S04]  /*5770*/  LDS R48, [R21+0x20000] ;  /* 0x0200000015307984 */ /* 0x000fe80000000800 */
[----:B------:R-:W-:Y:S04]  /*5780*/  LDS R50, [R21+0x20400] ;  /* 0x0204000015327984 */ /* 0x000fe80000000800 */
[----:B------:R-:W-:Y:S04]  /*5790*/  LDS R49, [R22+0x20000] ;  /* 0x0200000016317984 */ /* 0x000fe80000000800 */
[----:B------:R-:W-:Y:S04]  /*57a0*/  LDS R51, [R22+0x20400] ;  /* 0x0204000016337984 */ /* 0x000fe80000000800 */
[----:B------:R-:W1:Y:S04]  /*57b0*/  LDSM.16.M88.4 R36, [R3] ;  /* 0x000000000324783b */ /* 0x000e680000000200 */
[----:B------:R-:W2:Y:S04]  /*57c0*/  LDSM.16.M88.4 R24, [R3+0x8000] ;  /* 0x008000000318783b */ /* 0x000ea80000000200 */
[----:B------:R-:W-:Y:S04]  /*57d0*/  LDS R53, [R22+0x27800] ;  /* 0x0278000016357984 */ /* 0x000fe80000000800 */
[----:B------:R-:W-:Y:S04]  /*57e0*/  LDS R55, [R22+0x27c00] ;  /* 0x027c000016377984 */ /* 0x000fe80000000800 */
[----:B------:R-:W-:Y:S04]  /*57f0*/  LDS R52, [R21+0x27800] ;  /* 0x0278000015347984 */ /* 0x000fe80000000800 */
[----:B------:R-:W-:Y:S01]  /*5800*/  LDS R54, [R21+0x27c00] ;  /* 0x027c000015367984 */ /* 0x000fe20000000800 */
[C---:B-1----:R-:W-:Y:S08]  /*5810*/  HMMA.1688.F32.TF32 R40, R48.reuse, R36, R40 ;  /* 0x000000243028723c */ /* 0x042ff00000081028 */
[----:B--2---:R-:W-:Y:S01]  /*5820*/  HMMA.1688.F32.TF32 R44, R48, R24, R44 ;  /* 0x00000018302c723c */ /* 0x004fe2000008102c */
[----:B------:R-:W-:Y:S04]  /*5830*/  LDS R48, [R21+0x20080] ;  /* 0x0200800015307984 */ /* 0x000fe80000000800 */
[----:B------:R-:W-:Y:S04]  /*5840*/  LDS R50, [R21+0x20480] ;  /* 0x0204800015327984 */ /* 0x000fe80000000800 */
[----:B------:R-:W-:Y:S04]  /*5850*/  LDS R49, [R22+0x20080] ;  /* 0x0200800016317984 */ /* 0x000fe80000000800 */
[----:B------:R-:W1:Y:S02]  /*5860*/  LDS R51, [R22+0x20480] ;  /* 0x0204800016337984 */ /* 0x000e640000000800 */
[C---:B-1----:R-:W-:Y:S08]  /*5870*/  HMMA.1688.F32.TF32 R32, R48.reuse, R36, R32 ;  /* 0x000000243020723c */ /* 0x042ff00000081020 */
[----:B------:R-:W-:Y:S01]  /*5880*/  HMMA.1688.F32.TF32 R28, R48, R24, R28 ;  /* 0x00000018301c723c */ /* 0x000fe2000008101c */
        /* <DEDUP_REMOVED lines=10> */
[C---:B-1----:R-:W-:Y:S02]  /*5930*/  HMMA.1688.F32.TF32 R36, R48.reuse, R38, R32 ;  /* 0x000000263024723c */ /* 0x042fe40000081020 */
[----:B------:R-:W-:Y:S06]  /*5940*/  LDSM.16.M88.4 R32, [R4+0x8000] ;  /* 0x008000000420783b */ /* 0x000fec0000000200 */
[----:B------:R-:W-:Y:S01]  /*5950*/  HMMA.1688.F32.TF32 R24, R48, R26, R28 ;  /* 0x0000001a3018723c */ /* 0x000fe2000008101c */
[----:B------:R-:W-:Y:S04]  /*5960*/  LDS R28, [R21+0x21000] ;  /* 0x02100000151c7984 */ /* 0x000fe80000000800 */
[----:B------:R-:W-:Y:S04]  /*5970*/  LDS R30, [R21+0x21400] ;  /* 0x02140000151e7984 */ /* 0x000fe80000000800 */
[----:B------:R-:W-:Y:S04]  /*5980*/  LDS R29, [R22+0x21000] ;  /* 0x02100000161d7984 */ /* 0x000fe80000000800 */
[----:B------:R-:W1:Y:S04]  /*5990*/  LDS R31, [R22+0x21400] ;  /* 0x02140000161f7984 */ /* 0x000e680000000800 */
[----:B------:R-:W2:Y:S01]  /*59a0*/  LDSM.16.M88.4 R48, [R4] ;  /* 0x000000000430783b */ /* 0x000ea20000000200 */
[C---:B-1----:R-:W-:Y:S08]  /*59b0*/  HMMA.1688.F32.TF32 R44, R28.reuse, R32, R44 ;  /* 0x000000201c2c723c */ /* 0x042ff0000008102c */
[-C--:B--2---:R-:W-:Y:S01]  /*59c0*/  HMMA.1688.F32.TF32 R40, R28, R48.reuse, R40 ;  /* 0x000000301c28723c */ /* 0x084fe20000081028 */
        /* <DEDUP_REMOVED lines=17> */
[----:B------:R-:W-:Y:S04]  /*5ae0*/  LDS R36, [R21+0x22000] ;  /* 0x0220000015247984 */ /* 0x000fe80000000800 */
[----:B------:R-:W-:Y:S02]  /*5af0*/  LDS R38, [R21+0x22400] ;  /* 0x0224000015267984 */ /* 0x000fe40000000800 */
[----:B------:R-:W-:Y:S02]  /*5b00*/  HMMA.1688.F32.TF32 R32, R28, R34, R24 ;  /* 0x000000221c20723c */ /* 0x000fe40000081018 */
[----:B------:R-:W-:Y:S04]  /*5b10*/  LDS R37, [R22+0x22000] ;  /* 0x0220000016257984 */ /* 0x000fe80000000800 */
[----:B------:R-:W-:Y:S04]  /*5b20*/  LDS R39, [R22+0x22400] ;  /* 0x0224000016277984 */ /* 0x000fe80000000800 */
[----:B------:R-:W1:Y:S04]  /*5b30*/  LDSM.16.M88.4 R28, [R3+0x80] ;  /* 0x00008000031c783b */ /* 0x000e680000000200 */
[----:B------:R-:W2:Y:S01]  /*5b40*/  LDSM.16.M88.4 R24, [R3+0x8080] ;  /* 0x008080000318783b */ /* 0x000ea20000000200 */
        /* <DEDUP_REMOVED lines=102> */
[----:B------:R-:W1:Y:S04]  /*61b0*/  LDSM.16.M88.4 R32, [R3+0x180] ;  /* 0x000180000320783b */ /* 0x000e680000000200 */
[----:B------:R-:W2:Y:S02]  /*61c0*/  LDSM.16.M88.4 R48, [R3+0x8180] ;  /* 0x008180000330783b */ /* 0x000ea40000000200 */
        /* <DEDUP_REMOVED lines=35> */
[----:B------:R1:W-:Y:S04]  /*6400*/  LDS R39, [R22+0x27c80] ;  /* 0x027c800016277984 */ /* 0x0003e80000000800 */
[----:B------:R-:W-:Y:S04]  /*6410*/  LDS R36, [R21+0x27880] ;  /* 0x0278800015247984 */ /* 0x000fe80000000800 */
[----:B-1----:R-:W2:Y:S04]  /*6420*/  LDL R22, [R1+0x10] ;  /* 0x0000100001167983 */ /* 0x002ea80000100800 */
[----:B------:R-:W1:Y:S01]  /*6430*/  LDS R38, [R21+0x27c80] ;  /* 0x027c800015267984 */ /* 0x000e620000000800 */
[C---:B------:R-:W-:Y:S08]  /*6440*/  HMMA.1688.F32.TF32 R40, R52.reuse, R34, R40 ;  /* 0x000000223428723c */ /* 0x040ff00000081028 */
[----:B------:R-:W-:Y:S01]  /*6450*/  HMMA.1688.F32.TF32 R44, R52, R26, R44 ;  /* 0x0000001a342c723c */ /* 0x000fe2000008102c */
[----:B------:R-:W-:-:S07]  /*6460*/  UISETP.GE.AND UP1, UPT, UR4, UR13, UPT ;  /* 0x0000000d0400728c */ /* 0x000fce000bf26270 */
[C---:B-1----:R-:W-:Y:S08]  /*6470*/  HMMA.1688.F32.TF32 R32, R36.reuse, R34, R28 ;  /* 0x000000222420723c */ /* 0x042ff0000008101c */
[----:B------:R-:W-:Y:S01]  /*6480*/  HMMA.1688.F32.TF32 R28, R36, R26, R48 ;  /* 0x0000001a241c723c */ /* 0x000fe20000081030 */
[----:B------:R-:W3:Y:S01]  /*6490*/  LDL R26, [R1+0x8] ;  /* 0x00000800011a7983 */ /* 0x000ee20000100800 */
[C---:B------:R-:W-:Y:S01]  /*64a0*/  ISETP.GE.AND P0, PT, R109.reuse, UR10, PT ;  /* 0x0000000a6d007c0c */ /* 0x040fe2000bf06270 */
[----:B------:R-:W-:Y:S01]  /*64b0*/  IMAD R25, R109, c[0x0][0x188], RZ ;  /* 0x000062006d197a24 */ /* 0x000fe200078e02ff */
[----:B------:R-:W-:Y:S01]  /*64c0*/  PLOP3.LUT P2, PT, PT, PT, UP1, 0x40, 0x0 ;  /* 0x000000000000781c */ /* 0x000fe20003f4e818 */
[----:B------:R-:W4:Y:S01]  /*64d0*/  LDL R27, [R1+0x1c] ;  /* 0x00001c00011b7983 */ /* 0x000f220000100800 */
[----:B------:R-:W-:-:S04]  /*64e0*/  SEL R4, RZ, 0x4, P0 ;  /* 0x00000004ff047807 */ /* 0x000fc80000000000 */
[----:B------:R-:W-:Y:S02]  /*64f0*/  SEL R4, R4, RZ, P2 ;  /* 0x000000ff04047207 */ /* 0x000fe40001000000 */
[----:B------:R-:W-:Y:S01]  /*6500*/  LEA R24, P2, R25, R5, 0x2 ;  /* 0x0000000519187211 */ /* 0x000fe200078410ff */
[----:B------:R-:W1:Y:S01]  /*6510*/  S2R R3, SR_TID.X ;  /* 0x0000000000037919 */ /* 0x000e620000002100 */
[----:B------:R-:W-:Y:S01]  /*6520*/  UIADD3 UR11, UR11, 0x1, URZ ;  /* 0x000000010b0b7890 */ /* 0x000fe2000fffe03f */
[----:B------:R-:W-:-:S03]  /*6530*/  PLOP3.LUT P0, PT, PT, PT, UP1, 0x40, 0x0 ;  /* 0x000000000000781c */ /* 0x000fc60003f0e818 */
[----:B------:R-:W-:-:S04]  /*6540*/  UISETP.GT.AND UP0, UPT, UR11, 0x1, UPT ;  /* 0x000000010b00788c */ /* 0x000fc8000bf04270 */
[----:B------:R-:W-:Y:S01]  /*6550*/  USEL UR11, UR11, URZ, !UP0 ;  /* 0x0000003f0b0b7287 */ /* 0x000fe2000c000000 */
[----:B-1----:R-:W-:Y:S01]  /*6560*/  LEA.HI R21, R3, 0x8, RZ, 0x1a ;  /* 0x0000000803157811 */ /* 0x002fe200078fd0ff */
[----:B------:R-:W-:Y:S03]  /*6570*/  BAR.SYNC.DEFER_BLOCKING 0x0 ;  /* 0x0000000000007b1d */ /* 0x000fe60000010000 */
[----:B------:R-:W-:-:S04]  /*6580*/  ISETP.GE.AND P1, PT, R21, UR10, PT ;  /* 0x0000000a15007c0c */ /* 0x000fc8000bf26270 */
[----:B------:R-:W-:Y:S01]  /*6590*/  SEL R3, RZ, 0x4, P1 ;  /* 0x00000004ff037807 */ /* 0x000fe20000800000 */
[----:B--2---:R-:W-:Y:S02]  /*65a0*/  IMAD.X R25, R6, 0x1, R22, P2 ;  /* 0x0000000106197824 */ /* 0x004fe400010e0616 */
[----:B------:R-:W2:Y:S01]  /*65b0*/  LDL R22, [R1] ;  /* 0x0000000001167983 */ /* 0x000ea20000100800 */
[----:B------:R-:W-:Y:S02]  /*65c0*/  SEL R3, R3, RZ, P0 ;  /* 0x000000ff03037207 */ /* 0x000fe40000000000 */
[----:B------:R-:W-:Y:S02]  /*65d0*/  ISETP.NE.U32.AND P0, PT, R4, RZ, PT ;  /* 0x000000ff0400720c */ /* 0x000fe40003f05070 */
[----:B------:R-:W-:Y:S01]  /*65e0*/  ISETP.NE.U32.AND P1, PT, R3, RZ, PT ;  /* 0x000000ff0300720c */ /* 0x000fe20003f25070 */
[----:B------:R-:W-:Y:S02]  /*65f0*/  IMAD.U32 R3, RZ, RZ, UR11 ;  /* 0x0000000bff037e24 */ /* 0x000fe4000f8e00ff */
[----:B------:R-:W-:-:S02]  /*6600*/  IMAD R21, R21, c[0x0][0x188], RZ ;  /* 0x0000620015157a24 */ /* 0x000fc400078e02ff */
[----:B------:R-:W-:-:S03]  /*6610*/  IMAD R3, R3, 0x8000, R106 ;  /* 0x0000800003037824 */ /* 0x000fc600078e026a */
[----:B------:R-:W-:-:S03]  /*6620*/  SHF.R.S32.HI R54, RZ, 0x1f, R21 ;  /* 0x0000001fff367819 */ /* 0x000fc60000011415 */
[----:B------:R-:W-:Y:S01]  /*6630*/  @!PT LDS RZ, [RZ] ;  /* 0x00000000fffff984 */ /* 0x000fe20000000800 */
[----:B------:R-:W-:Y:S01]  /*6640*/  @!PT LDS RZ, [RZ] ;  /* 0x00000000fffff984 */ /* 0x000fe20000000800 */
[----:B------:R-:W-:Y:S01]  /*6650*/  @!PT LDS RZ, [RZ] ;  /* 0x00000000fffff984 */ /* 0x000fe20000000800 */
[----:B------:R1:W-:Y:S01]  /*6660*/  LDGSTS.E [R3+0x20000], [R24.64], P0 ;  /* 0x2000000018037fae */ /* 0x0003e2000812184e */
[C---:B------:R-:W-:Y:S02]  /*6670*/  SHF.L.U64.HI R54, R21.reuse, 0x2, R54 ;  /* 0x0000000215367819 */ /* 0x040fe40000010236 */
[----:B-1----:R-:W-:Y:S02]  /*6680*/  LEA R24, P0, R21, R5, 0x2 ;  /* 0x0000000515187211 */ /* 0x002fe400078010ff */
[----:B------:R-:W1:Y:S01]  /*6690*/  S2R R21, SR_TID.X ;  /* 0x0000000000157919 */ /* 0x000e620000002100 */
[----:B------:R-:W-:Y:S02]  /*66a0*/  LOP3.LUT R55, R109, 0x10, RZ, 0xfc, !PT ;  /* 0x000000106d377812 */ /* 0x000fe400078efcff */
[----:B------:R-:W-:Y:S02]  /*66b0*/  IMAD.X R25, R6, 0x1, R54, P0 ;  /* 0x0000000106197824 */ /* 0x000fe400000e0636 */
[----:B------:R-:W-:-:S03]  /*66c0*/  ISETP.GE.AND P0, PT, R55, UR10, PT ;  /* 0x0000000a37007c0c */ /* 0x000fc6000bf06270 */
[----:B------:R5:W-:Y:S01]  /*66d0*/  LDGSTS.E [R3+0x20800], [R24.64], P1 ;  /* 0x2080000018037fae */ /* 0x000be2000892184e */
[----:B------:R-:W-:Y:S02]  /*66e0*/  PLOP3.LUT P1, PT, PT, PT, UP1, 0x40, 0x0 ;  /* 0x000000000000781c */ /* 0x000fe40003f2e818 */
[----:B------:R-:W-:Y:S01]  /*66f0*/  SEL R4, RZ, 0x4, P0 ;  /* 0x00000004ff047807 */ /* 0x000fe20000000000 */
[----:B------:R-:W-:Y:S02]  /*6700*/  IMAD R37, R109, c[0x0][0x188], RZ ;  /* 0x000062006d257a24 */ /* 0x000fe400078e02ff */
[----:B------:R-:W-:Y:S01]  /*6710*/  IMAD.MOV.U32 R36, RZ, RZ, c[0x0][0x188] ;  /* 0x00006200ff247624 */ /* 0x000fe200078e00ff */
[----:B------:R-:W-:-:S03]  /*6720*/  SEL R4, R4, RZ, P1 ;  /* 0x000000ff04047207 */ /* 0x000fc60000800000 */
[----:B------:R-:W-:Y:S01]  /*6730*/  IMAD R36, R36, 0x10, R37 ;  /* 0x0000001024247824 */ /* 0x000fe200078e0225 */
[----:B-1----:R-:W-:Y:S02]  /*6740*/  LEA.HI R21, R21, 0x18, RZ, 0x1a ;  /* 0x0000001815157811 */ /* 0x002fe400078fd0ff */
[----:B------:R-:W-:Y:S02]  /*6750*/  ISETP.NE.U32.AND P1, PT, R4, RZ, PT ;  /* 0x000000ff0400720c */ /* 0x000fe40003f25070 */
[C---:B------:R-:W-:Y:S01]  /*6760*/  ISETP.GE.AND P0, PT, R21.reuse, UR10, PT ;  /* 0x0000000a15007c0c */ /* 0x040fe2000bf06270 */
[----:B------:R-:W-:-:S03]  /*6770*/  IMAD R21, R21, c[0x0][0x188], RZ ;  /* 0x0000620015157a24 */ /* 0x000fc600078e02ff */
[----:B------:R-:W-:Y:S02]  /*6780*/  SEL R4, RZ, 0x4, P0 ;  /* 0x00000004ff047807 */ /* 0x000fe40000000000 */
[----:B-----5:R-:W-:Y:S02]  /*6790*/  LEA R24, P0, R36, R5, 0x2 ;  /* 0x0000000524187211 */ /* 0x020fe400078010ff */
[----:B------:R-:W-:-:S03]  /*67a0*/  SHF.R.S32.HI R37, RZ, 0x1f, R21 ;  /* 0x0000001fff257819 */ /* 0x000fc60000011415 */
[----:B---3--:R-:W-:Y:S02]  /*67b0*/  IMAD.X R25, R6, 0x1, R26, P0 ;  /* 0x0000000106197824 */ /* 0x008fe400000e061a */
[----:B------:R-:W3:Y:S01]  /*67c0*/  LDL R26, [R1+0x18] ;  /* 0x00001800011a7983 */ /* 0x000ee20000100800 */
[----:B------:R-:W-:-:S03]  /*67d0*/  SHF.L.U64.HI R37, R21, 0x2, R37 ;  /* 0x0000000215257819 */ /* 0x000fc60000010225 */
[----:B------:R1:W-:Y:S02]  /*67e0*/  LDGSTS.E [R3+0x21000], [R24.64], P1 ;  /* 0x2100000018037fae */ /* 0x0003e4000892184e */
[----:B-1----:R-:W-:Y:S02]  /*67f0*/  LEA R24, P0, R21, R5, 0x2 ;  /* 0x0000000515187211 */ /* 0x002fe400078010ff */
[----:B------:R-:W1:Y:S01]  /*6800*/  S2R R21, SR_TID.X ;  /* 0x0000000000157919 */ /* 0x000e620000002100 */
[----:B------:R-:W-:Y:S02]  /*6810*/  PLOP3.LUT P2, PT, PT, PT, UP1, 0x40, 0x0 ;  /* 0x000000000000781c */ /* 0x000fe40003f4e818 */
[----:B------:R-:W-:Y:S02]  /*6820*/  LOP3.LUT R36, R109, 0x20, RZ, 0xfc, !PT ;  /* 0x000000206d247812 */ /* 0x000fe400078efcff */
[----:B------:R-:W-:Y:S01]  /*6830*/  SEL R4, R4, RZ, P2 ;  /* 0x000000ff04047207 */ /* 0x000fe20001000000 */
[----:B------:R-:W-:Y:S01]  /*6840*/  IMAD.X R25, R6, 0x1, R37, P0 ;  /* 0x0000000106197824 */ /* 0x000fe200000e0625 */
[----:B------:R-:W-:-:S02]  /*6850*/  ISETP.GE.AND P0, PT, R36, UR10, PT ;  /* 0x0000000a24007c0c */ /* 0x000fc4000bf06270 */
[----:B------:R-:W-:Y:S02]  /*6860*/  ISETP.NE.U32.AND P2, PT, R4, RZ, PT ;  /* 0x000000ff0400720c */ /* 0x000fe40003f45070 */
[----:B------:R-:W-:Y:S02]  /*6870*/  PLOP3.LUT P1, PT, PT, PT, UP1, 0x40, 0x0 ;  /* 0x000000000000781c */ /* 0x000fe40003f2e818 */
[----:B------:R-:W-:-:S04]  /*6880*/  SEL R4, RZ, 0x4, P0 ;  /* 0x00000004ff047807 */ /* 0x000fc80000000000 */
[----:B------:R-:W-:Y:S02]  /*6890*/  SEL R4, R4, RZ, P1 ;  /* 0x000000ff04047207 */ /* 0x000fe40000800000 */
[----:B-1----:R-:W-:-:S03]  /*68a0*/  LEA.HI R21, R21, 0x28, RZ, 0x1a ;  /* 0x0000002815157811 */ /* 0x002fc600078fd0ff */
[----:B------:R4:W-:Y:S01]  /*68b0*/  LDGSTS.E [R3+0x21800], [R24.64], P2 ;  /* 0x2180000018037fae */ /* 0x0009e2000912184e */
[----:B------:R-:W-:Y:S02]  /*68c0*/  ISETP.GE.AND P0, PT, R21, UR10, PT ;  /* 0x0000000a15007c0c */ /* 0x000fe4000bf06270 */
[----:B------:R-:W-:Y:S02]  /*68d0*/  ISETP.NE.U32.AND P1, PT, R4, RZ, PT ;  /* 0x000000ff0400720c */ /* 0x000fe40003f25070 */
[----:B------:R-:W-:Y:S02]  /*68e0*/  SEL R4, RZ, 0x4, P0 ;  /* 0x00000004ff047807 */ /* 0x000fe40000000000 */
[----:B----4-:R-:W-:-:S05]  /*68f0*/  IADD3 R24, P0, R27, R5, RZ ;  /* 0x000000051b187210 */ /* 0x010fca0007f1e0ff */
[----:B--2---:R-:W-:Y:S02]  /*6900*/  IMAD.X R25, R6, 0x1, R22, P0 ;  /* 0x0000000106197824 */ /* 0x004fe400000e0616 */
[----:B------:R-:W2:Y:S01]  /*6910*/  LDL R22, [R1+0x14] ;  /* 0x0000140001167983 */ /* 0x000ea20000100800 */
[----:B------:R-:W-:-:S03]  /*6920*/  IMAD R21, R21, c[0x0][0x188], RZ ;  /* 0x0000620015157a24 */ /* 0x000fc600078e02ff */
[----:B------:R1:W-:Y:S01]  /*6930*/  LDGSTS.E [R3+0x22000], [R24.64], P1 ;  /* 0x2200000018037fae */ /* 0x0003e2000892184e */
[----:B------:R-:W-:-:S05]  /*6940*/  IMAD.SHL.U32 R21, R21, 0x4, RZ ;  /* 0x0000000415157824 */ /* 0x000fca00078e00ff */
[----:B-1----:R-:W-:Y:S02]  /*6950*/  IADD3 R24, P0, R21, R5, RZ ;  /* 0x0000000515187210 */ /* 0x002fe40007f1e0ff */
[----:B------:R-:W1:Y:S01]  /*6960*/  S2R R21, SR_TID.X ;  /* 0x0000000000157919 */ /* 0x000e620000002100 */
[----:B------:R-:W-:Y:S02]  /*6970*/  PLOP3.LUT P2, PT, PT, PT, UP1, 0x40, 0x0 ;  /* 0x000000000000781c */ /* 0x000fe40003f4e818 */
[----:B------:R-:W-:Y:S02]  /*6980*/  LOP3.LUT R27, R109, 0x30, RZ, 0xfc, !PT ;  /* 0x000000306d1b7812 */ /* 0x000fe400078efcff */
[----:B------:R-:W-:Y:S01]  /*6990*/  SEL R4, R4, RZ, P2 ;  /* 0x000000ff04047207 */ /* 0x000fe20001000000 */
[----:B------:R-:W-:Y:S01]  /*69a0*/  IMAD.X R25, R6, 0x1, R125, P0 ;  /* 0x0000000106197824 */ /* 0x000fe200000e067d */
[----:B------:R-:W-:Y:S02]  /*69b0*/  ISETP.GE.AND P0, PT, R27, UR10, PT ;  /* 0x0000000a1b007c0c */ /* 0x000fe4000bf06270 */
[----:B------:R-:W-:-:S02]  /*69c0*/  ISETP.NE.U32.AND P2, PT, R4, RZ, PT ;  /* 0x000000ff0400720c */ /* 0x000fc40003f45070 */
[----:B------:R-:W-:Y:S02]  /*69d0*/  PLOP3.LUT P1, PT, PT, PT, UP1, 0x40, 0x0 ;  /* 0x000000000000781c */ /* 0x000fe40003f2e818 */
[----:B------:R-:W-:-:S04]  /*69e0*/  SEL R4, RZ, 0x4, P0 ;  /* 0x00000004ff047807 */ /* 0x000fc80000000000 */
[----:B------:R-:W-:Y:S02]  /*69f0*/  SEL R4, R4, RZ, P1 ;  /* 0x000000ff04047207 */ /* 0x000fe40000800000 */
[----:B-1----:R-:W-:-:S03]  /*6a00*/  LEA.HI R21, R21, 0x38, RZ, 0x1a ;  /* 0x0000003815157811 */ /* 0x002fc600078fd0ff */
[----:B------:R3:W-:Y:S01]  /*6a10*/  LDGSTS.E [R3+0x22800], [R24.64], P2 ;  /* 0x2280000018037fae */ /* 0x0007e2000912184e */
[----:B------:R-:W-:Y:S02]  /*6a20*/  ISETP.NE.U32.AND P1, PT, R4, RZ, PT ;  /* 0x000000ff0400720c */ /* 0x000fe40003f25070 */
[C---:B------:R-:W-:Y:S01]  /*6a30*/  ISETP.GE.AND P0, PT, R21.reuse, UR10, PT ;  /* 0x0000000a15007c0c */ /* 0x040fe2000bf06270 */
[----:B------:R-:W-:-:S03]  /*6a40*/  IMAD R21, R21, c[0x0][0x188], RZ ;  /* 0x0000620015157a24 */ /* 0x000fc600078e02ff */
[----:B------:R-:W-:Y:S01]  /*6a50*/  SEL R4, RZ, 0x4, P0 ;  /* 0x00000004ff047807 */ /* 0x000fe20000000000 */
[----:B------:R-:W-:Y:S01]  /*6a60*/  IMAD.SHL.U32 R21, R21, 0x4, RZ ;  /* 0x0000000415157824 */ /* 0x000fe200078e00ff */
[----:B---3--:R-:W-:-:S05]  /*6a70*/  IADD3 R24, P0, R26, R5, RZ ;  /* 0x000000051a187210 */ /* 0x008fca0007f1e0ff */
[----:B------:R-:W-:-:S05]  /*6a80*/  IMAD.X R25, R6, 0x1, R124, P0 ;  /* 0x0000000106197824 */ /* 0x000fca00000e067c */
[----:B------:R1:W-:Y:S02]  /*6a90*/  LDGSTS.E [R3+0x23000], [R24.64], P1 ;  /* 0x2300000018037fae */ /* 0x0003e4000892184e */
[----:B-1----:R-:W-:Y:S02]  /*6aa0*/  IADD3 R24, P0, R21, R5, RZ ;  /* 0x0000000515187210 */ /* 0x002fe40007f1e0ff */
        /* <DEDUP_REMOVED lines=17> */
[----:B------:R-:W-:-:S04]  /*6bc0*/  PLOP3.LUT P2, PT, PT, PT, UP1, 0x40, 0x0 ;  /* 0x000000000000781c */ /* 0x000fc80003f4e818 */
[----:B------:R-:W-:-:S04]  /*6bd0*/  SEL R4, R4, RZ, P2 ;  /* 0x000000ff04047207 */ /* 0x000fc80001000000 */
[----:B------:R-:W-:Y:S02]  /*6be0*/  ISETP.NE.U32.AND P2, PT, R4, RZ, PT ;  /* 0x000000ff0400720c */ /* 0x000fe40003f45070 */
[----:B--2---:R-:W-:-:S05]  /*6bf0*/  IADD3 R24, P0, R22, R5, RZ ;  /* 0x0000000516187210 */ /* 0x004fca0007f1e0ff */
[----:B------:R-:W-:-:S05]  /*6c00*/  IMAD.X R25, R6, 0x1, R122, P0 ;  /* 0x0000000106197824 */ /* 0x000fca00000e067a */
[----:B------:R1:W-:Y:S02]  /*6c10*/  LDGSTS.E [R3+0x24000], [R24.64], P1 ;  /* 0x2400000018037fae */ /* 0x0003e4000892184e */
[----:B-1----:R-:W-:Y:S02]  /*6c20*/  IADD3 R24, P0, R21, R5, RZ ;  /* 0x0000000515187210 */ /* 0x002fe40007f1e0ff */
[----:B------:R-:W1:Y:S01]  /*6c30*/  S2R R21, SR_TID.X ;  /* 0x0000000000157919 */ /* 0x000e620000002100 */
[----:B------:R-:W-:Y:S02]  /*6c40*/  LOP3.LUT R22, R109, 0x50, RZ, 0xfc, !PT ;  /* 0x000000506d167812 */ /* 0x000fe400078efcff */
[----:B------:R-:W-:Y:S02]  /*6c50*/  IMAD.X R25, R6, 0x1, R121, P0 ;  /* 0x0000000106197824 */ /* 0x000fe400000e0679 */
[----:B------:R-:W-:Y:S02]  /*6c60*/  ISETP.GE.AND P0, PT, R22, UR10, PT ;  /* 0x0000000a16007c0c */ /* 0x000fe4000bf06270 */
[----:B------:R-:W-:Y:S01]  /*6c70*/  PLOP3.LUT P1, PT, PT, PT, UP1, 0x40, 0x0 ;  /* 0x000000000000781c */ /* 0x000fe20003f2e818 */
[----:B------:R2:W-:Y:S01]  /*6c80*/  LDGSTS.E [R3+0x24800], [R24.64], P2 ;  /* 0x2480000018037fae */ /* 0x0005e2000912184e */
[----:B------:R-:W-:-:S04]  /*6c90*/  SEL R4, RZ, 0x4, P0 ;  /* 0x00000004ff047807 */ /* 0x000fc80000000000 */
[----:B------:R-:W-:-:S04]  /*6ca0*/  SEL R4, R4, RZ, P1 ;  /* 0x000000ff04047207 */ /* 0x000fc80000800000 */
[----:B------:R-:W-:Y:S02]  /*6cb0*/  ISETP.NE.U32.AND P1, PT, R4, RZ, PT ;  /* 0x000000ff0400720c */ /* 0x000fe40003f25070 */
[----:B-1----:R-:W-:-:S04]  /*6cc0*/  LEA.HI R21, R21, 0x58, RZ, 0x1a ;  /* 0x0000005815157811 */ /* 0x002fc800078fd0ff */
[C---:B------:R-:W-:Y:S01]  /*6cd0*/  ISETP.GE.AND P0, PT, R21.reuse, UR10, PT ;  /* 0x0000000a15007c0c */ /* 0x040fe2000bf06270 */
[----:B------:R-:W-:-:S03]  /*6ce0*/  IMAD R21, R21, c[0x0][0x188], RZ ;  /* 0x0000620015157a24 */ /* 0x000fc600078e02ff */
[----:B------:R-:W-:Y:S02]  /*6cf0*/  SEL R4, RZ, 0x4, P0 ;  /* 0x00000004ff047807 */ /* 0x000fe40000000000 */
[----:B--2---:R-:W-:Y:S01]  /*6d00*/  IADD3 R24, P0, R114, R5, RZ ;  /* 0x0000000572187210 */ /* 0x004fe20007f1e0ff */
[----:B------:R-:W-:-:S04]  /*6d10*/  IMAD.SHL.U32 R21, R21, 0x4, RZ ;  /* 0x0000000415157824 */ /* 0x000fc800078e00ff */
        /* <DEDUP_REMOVED lines=18> */
[----:B------:R-:W-:Y:S02]  /*6e40*/  SEL R4, RZ, 0x4, P0 ;  /* 0x00000004ff047807 */ /* 0x000fe40000000000 */
[----:B-1----:R-:W-:Y:S01]  /*6e50*/  IADD3 R24, P0, R113, R5, RZ ;  /* 0x0000000571187210 */ /* 0x002fe20007f1e0ff */
[----:B------:R-:W-:-:S04]  /*6e60*/  IMAD.SHL.U32 R21, R21, 0x4, RZ ;  /* 0x0000000415157824 */ /* 0x000fc800078e00ff */
[----:B------:R-:W-:-:S05]  /*6e70*/  IMAD.X R25, R6, 0x1, R118, P0 ;  /* 0x0000000106197824 */ /* 0x000fca00000e0676 */
[----:B------:R1:W-:Y:S02]  /*6e80*/  LDGSTS.E [R3+0x26000], [R24.64], P1 ;  /* 0x2600000018037fae */ /* 0x0003e4000892184e */
[----:B-1----:R-:W-:Y:S02]  /*6e90*/  IADD3 R24, P0, R21, R5, RZ ;  /* 0x0000000515187210 */ /* 0x002fe40007f1e0ff */
[----:B------:R-:W1:Y:S01]  /*6ea0*/  S2R R21, SR_TID.X ;  /* 0x0000000000157919 */ /* 0x000e620000002100 */
[----:B------:R-:W-:Y:S02]  /*6eb0*/  PLOP3.LUT P2, PT, PT, PT, UP1, 0x40, 0x0 ;  /* 0x000000000000781c */ /* 0x000fe40003f4e818 */
[----:B------:R-:W-:Y:S01]  /*6ec0*/  LOP3.LUT R22, R109, 0x70, RZ, 0xfc, !PT ;  /* 0x000000706d167812 */ /* 0x000fe200078efcff */
[----:B------:R-:W-:Y:S01]  /*6ed0*/  IMAD.X R25, R6, 0x1, R117, P0 ;  /* 0x0000000106197824 */ /* 0x000fe200000e0675 */
[----:B------:R-:W-:Y:S02]  /*6ee0*/  SEL R4, R4, RZ, P2 ;  /* 0x000000ff04047207 */ /* 0x000fe40001000000 */
[----:B------:R-:W-:-:S02]  /*6ef0*/  ISETP.GE.AND P0, PT, R22, UR10, PT ;  /* 0x0000000a16007c0c */ /* 0x000fc4000bf06270 */
[----:B------:R-:W-:Y:S02]  /*6f00*/  ISETP.NE.U32.AND P2, PT, R4, RZ, PT ;  /* 0x000000ff0400720c */ /* 0x000fe40003f45070 */
[----:B------:R-:W-:Y:S02]  /*6f10*/  SEL R4, RZ, 0x4, P0 ;  /* 0x00000004ff047807 */ /* 0x000fe40000000000 */
[----:B------:R-:W-:Y:S02]  /*6f20*/  PLOP3.LUT P1, PT, PT, PT, UP1, 0x40, 0x0 ;  /* 0x000000000000781c */ /* 0x000fe40003f2e818 */
[----:B-1----:R-:W-:-:S07]  /*6f30*/  LEA.HI R21, R21, 0x78, RZ, 0x1a ;  /* 0x0000007815157811 */ /* 0x002fce00078fd0ff */
[----:B------:R1:W-:Y:S01]  /*6f40*/  LDGSTS.E [R3+0x26800], [R24.64], P2 ;  /* 0x2680000018037fae */ /* 0x0003e2000912184e */
[C---:B------:R-:W-:Y:S01]  /*6f50*/  ISETP.GE.AND P0, PT, R21.reuse, UR10, PT ;  /* 0x0000000a15007c0c */ /* 0x040fe2000bf06270 */
[----:B------:R-:W-:Y:S02]  /*6f60*/  IMAD R22, R21, c[0x0][0x188], RZ ;  /* 0x0000620015167a24 */ /* 0x000fe400078e02ff */
[----:B------:R-:W2:Y:S01]  /*6f70*/  S2R R21, SR_TID.X ;  /* 0x0000000000157919 */ /* 0x000ea20000002100 */
[----:B------:R-:W-:-:S04]  /*6f80*/  SEL R4, R4, RZ, P1 ;  /* 0x000000ff04047207 */ /* 0x000fc80000800000 */
[----:B------:R-:W-:Y:S02]  /*6f90*/  ISETP.NE.U32.AND P1, PT, R4, RZ, PT ;  /* 0x000000ff0400720c */ /* 0x000fe40003f25070 */
[----:B------:R-:W-:Y:S02]  /*6fa0*/  SEL R4, RZ, 0x4, P0 ;  /* 0x00000004ff047807 */ /* 0x000fe40000000000 */
[----:B------:R-:W-:Y:S02]  /*6fb0*/  PLOP3.LUT P2, PT, PT, PT, UP1, 0x40, 0x0 ;  /* 0x000000000000781c */ /* 0x000fe40003f4e818 */
[----:B-1----:R-:W-:Y:S02]  /*6fc0*/  IADD3 R24, P0, R112, R5, RZ ;  /* 0x0000000570187210 */ /* 0x002fe40007f1e0ff */
[----:B------:R-:W-:Y:S01]  /*6fd0*/  SEL R4, R4, RZ, P2 ;  /* 0x000000ff04047207 */ /* 0x000fe20001000000 */
[----:B------:R-:W-:Y:S02]  /*6fe0*/  IMAD.SHL.U32 R22, R22, 0x4, RZ ;  /* 0x0000000416167824 */ /* 0x000fe400078e00ff */
[----:B------:R-:W-:Y:S01]  /*6ff0*/  IMAD.X R25, R6, 0x1, R116, P0 ;  /* 0x0000000106197824 */ /* 0x000fe200000e0674 */
[----:B------:R-:W-:-:S04]  /*7000*/  ISETP.NE.U32.AND P0, PT, R4, RZ, PT ;  /* 0x000000ff0400720c */ /* 0x000fc80003f05070 */
[----:B------:R1:W-:Y:S01]  /*7010*/  LDGSTS.E [R3+0x27000], [R24.64], P1 ;  /* 0x2700000018037fae */ /* 0x0003e2000892184e */
[----:B--2---:R-:W-:Y:S02]  /*7020*/  LOP3.LUT R21, R21, 0x7f, RZ, 0xc0, !PT ;  /* 0x0000007f15157812 */ /* 0x004fe400078ec0ff */
[----:B-1----:R-:W-:-:S05]  /*7030*/  IADD3 R24, P1, R22, R5, RZ ;  /* 0x0000000516187210 */ /* 0x002fca0007f3e0ff */
[----:B------:R-:W-:Y:S01]  /*7040*/  IMAD.X R25, R6, 0x1, R115, P1 ;  /* 0x0000000106197824 */ /* 0x000fe200008e0673 */
[----:B------:R-:W-:-:S04]  /*7050*/  ISETP.GE.AND P1, PT, R21, UR10, PT ;  /* 0x0000000a15007c0c */ /* 0x000fc8000bf26270 */
[----:B------:R1:W-:Y:S01]  /*7060*/  LDGSTS.E [R3+0x27800], [R24.64], P0 ;  /* 0x2780000018037fae */ /* 0x0003e2000812184e */
[----:B------:R-:W-:-:S03]  /*7070*/  PLOP3.LUT P0, PT, PT, PT, UP1, 0x40, 0x0 ;  /* 0x000000000000781c */ /* 0x000fc60003f0e818 */
[----:B------:R-:W0:Y:S01]  /*7080*/  LDGDEPBAR ;  /* 0x00000000000079af */ /* 0x000e220000000000 */
[----:B-1----:R-:W-:-:S04]  /*7090*/  SEL R3, RZ, 0x4, P1 ;  /* 0x00000004ff037807 */ /* 0x002fc80000800000 */
[----:B------:R-:W-:-:S04]  /*70a0*/  SEL R3, R3, RZ, P0 ;  /* 0x000000ff03037207 */ /* 0x000fc80000000000 */
[----:B------:R-:W-:Y:S01]  /*70b0*/  ISETP.NE.U32.AND P0, PT, R3, RZ, PT ;  /* 0x000000ff0300720c */ /* 0x000fe20003f05070 */
[----:B------:R-:W-:Y:S01]  /*70c0*/  IMAD.U32 R3, RZ, RZ, UR11 ;  /* 0x0000000bff037e24 */ /* 0x000fe2000f8e00ff */
[----:B------:R-:W-:-:S03]  /*70d0*/  IADD3 R24, P1, R0, R105, RZ ;  /* 0x0000006900187210 */ /* 0x000fc60007f3e0ff */
[----:B------:R-:W-:Y:S02]  /*70e0*/  IMAD R3, R3, 0x10000, R2 ;  /* 0x0001000003037824 */ /* 0x000fe400078e0202 */
[----:B------:R-:W-:-:S06]  /*70f0*/  IMAD.X R25, R104, 0x1, R7, P1 ;  /* 0x0000000168197824 */ /* 0x000fcc00008e0607 */
[----:B------:R1:W-:Y:S02]  /*7100*/  LDGSTS.E [R3], [R24.64], P0 ;  /* 0x0000000018037fae */ /* 0x0003e4000812184e */
[----:B-1----:R-:W-:-:S05]  /*7110*/  IADD3 R24, P1, R0, R101, RZ ;  /* 0x0000006500187210 */ /* 0x002fca0007f3e0ff */
[----:B------:R-:W-:-:S05]  /*7120*/  IMAD.X R25, R100, 0x1, R7, P1 ;  /* 0x0000000164197824 */ /* 0x000fca00008e0607 */
[----:B------:R1:W-:Y:S02]  /*7130*/  LDGSTS.E [R3+0x1000], [R24.64], P0 ;  /* 0x0100000018037fae */ /* 0x0003e4000812184e */
        /* <DEDUP_REMOVED lines=42> */
[----:B-1----:R-:W-:Y:S01]  /*73e0*/  IADD3 R24, P1, R0, R103, RZ ;  /* 0x0000006700187210 */ /* 0x002fe20007f3e0ff */
[----:B------:R-:W-:-:S04]  /*73f0*/  IMAD.U32 R3, RZ, RZ, UR11 ;  /* 0x0000000bff037e24 */ /* 0x000fc8000f8e00ff */
[----:B------:R-:W-:Y:S02]  /*7400*/  IMAD.X R25, R102, 0x1, R7, P1 ;  /* 0x0000000166197824 */ /* 0x000fe400008e0607 */
[----:B------:R-:W-:-:S05]  /*7410*/  IMAD R3, R3, 0x10000, R111 ;  /* 0x0001000003037824 */ /* 0x000fca00078e026f */
        /* <DEDUP_REMOVED lines=41> */
[----:B------:R-:W-:Y:S01]  /*76b0*/  IMAD.X R25, R15, 0x1, R7, P1 ;  /* 0x000000010f197824 */ /* 0x000fe200008e0607 */
[----:B------:R-:W-:-:S04]  /*76c0*/  IADD3 R9, P5, R9, UR16, RZ ;  /* 0x0000001009097c10 */ /* 0x000fc8000ffbe0ff */
[----:B------:R1:W-:Y:S01]  /*76d0*/  LDGSTS.E [R3+0xe800], [R24.64], P0 ;  /* 0x0e80000018037fae */ /* 0x0003e2000812184e */
[----:B------:R-:W-:Y:S02]  /*76e0*/  IADD3.X R15, R15, UR8, RZ, P5, !PT ;  /* 0x000000080f0f7c10 */ /* 0x000fe4000affe4ff */
[----:B------:R-:W-:Y:S02]  /*76f0*/  IADD3 R59, P5, R59, UR16, RZ ;  /* 0x000000103b3b7c10 */ /* 0x000fe4000ffbe0ff */
[----:B------:R-:W-:Y:S02]  /*7700*/  IADD3 R8, P6, R8, UR16, RZ ;  /* 0x0000001008087c10 */ /* 0x000fe4000ffde0ff */
[----:B-1----:R-:W-:Y:S02]  /*7710*/  IADD3 R24, P1, R0, R20, RZ ;  /* 0x0000001400187210 */ /* 0x002fe40007f3e0ff */
[----:B------:R-:W-:-:S03]  /*7720*/  IADD3 R20, P4, R20, UR16, RZ ;  /* 0x0000001014147c10 */ /* 0x000fc6000ff9e0ff */
[----:B------:R-:W-:Y:S01]  /*7730*/  IMAD.X R25, R13, 0x1, R7, P1 ;  /* 0x000000010d197824 */ /* 0x000fe200008e0607 */
[----:B------:R-:W-:Y:S02]  /*7740*/  IADD3.X R58, R58, UR8, RZ, P5, !PT ;  /* 0x000000083a3a7c10 */ /* 0x000fe4000affe4ff */
[----:B------:R-:W-:Y:S02]  /*7750*/  IADD3 R71, P5, R71, UR16, RZ ;  /* 0x0000001047477c10 */ /* 0x000fe4000ffbe0ff */
[----:B------:R1:W-:Y:S01]  /*7760*/  LDGSTS.E [R3+0xf800], [R24.64], P0 ;  /* 0x0f80000018037fae */ /* 0x0003e2000812184e */
[----:B------:R-:W-:Y:S02]  /*7770*/  IADD3.X R13, R13, UR8, RZ, P4, !PT ;  /* 0x000000080d0d7c10 */ /* 0x000fe4000a7fe4ff */
[----:B------:R-:W-:Y:S01]  /*7780*/  IADD3.X R14, R14, UR8, RZ, P6, !PT ;  /* 0x000000080e0e7c10 */ /* 0x000fe2000b7fe4ff */
[----:B------:R-:W-:Y:S01]  /*7790*/  UIADD3 UR4, UR4, 0x1, URZ ;  /* 0x0000000104047890 */ /* 0x000fe2000fffe03f */
[----:B------:R-:W-:Y:S01]  /*77a0*/  IADD3 R10, P3, R10, UR16, RZ ;  /* 0x000000100a0a7c10 */ /* 0x000fe2000ff7e0ff */
[----:B------:R-:W-:Y:S01]  /*77b0*/  UIADD3 UR10, UR10, -0x80, URZ ;  /* 0xffffff800a0a7890 */ /* 0x000fe2000fffe03f */
[----:B------:R-:W-:Y:S01]  /*77c0*/  IADD3 R11, P2, R11, UR16, RZ ;  /* 0x000000100b0b7c10 */ /* 0x000fe2000ff5e0ff */
[----:B------:R-:W0:Y:S01]  /*77d0*/  LDGDEPBAR ;  /* 0x00000000000079af */ /* 0x000e220000000000 */
[----:B------:R-:W-:-:S02]  /*77e0*/  IADD3 R12, P0, R12, UR16, RZ ;  /* 0x000000100c0c7c10 */ /* 0x000fc4000ff1e0ff */
[----:B------:R-:W-:Y:S02]  /*77f0*/  IADD3 R23, P4, R23, UR16, RZ ;  /* 0x0000001017177c10 */ /* 0x000fe4000ff9e0ff */
[----:B------:R-:W-:Y:S02]  /*7800*/  IADD3 R57, P6, R57, UR16, RZ ;  /* 0x0000001039397c10 */ /* 0x000fe4000ffde0ff */
[----:B------:R-:W-:Y:S02]  /*7810*/  IADD3.X R70, R70, UR8, RZ, P5, !PT ;  /* 0x0000000846467c10 */ /* 0x000fe4000affe4ff */
[----:B------:R-:W-:Y:S02]  /*7820*/  IADD3 R83, P5, R83, UR16, RZ ;  /* 0x0000001053537c10 */ /* 0x000fe4000ffbe0ff */
[----:B------:R-:W-:Y:S02]  /*7830*/  IADD3.X R16, R16, UR8, RZ, P3, !PT ;  /* 0x0000000810107c10 */ /* 0x000fe40009ffe4ff */
[----:B------:R-:W-:-:S02]  /*7840*/  IADD3.X R17, R17, UR8, RZ, P2, !PT ;  /* 0x0000000811117c10 */ /* 0x000fc400097fe4ff */
[----:B------:R-:W-:Y:S02]  /*7850*/  IADD3.X R18, R18, UR8, RZ, P0, !PT ;  /* 0x0000000812127c10 */ /* 0x000fe400087fe4ff */
[----:B------:R-:W-:Y:S02]  /*7860*/  IADD3.X R19, R19, UR8, RZ, P4, !PT ;  /* 0x0000000813137c10 */ /* 0x000fe4000a7fe4ff */
[----:B------:R-:W-:Y:S01]  /*7870*/  IADD3.X R56, R56, UR8, RZ, P6, !PT ;  /* 0x0000000838387c10 */ /* 0x000fe2000b7fe4ff */
[----:B------:R-:W-:Y:S01]  /*7880*/  UISETP.NE.U32.AND UP0, UPT, UR9, UR4, UPT ;  /* 0x000000040900728c */ /* 0x000fe2000bf05070 */
[----:B------:R-:W-:Y:S02]  /*7890*/  IADD3 R61, P3, R61, UR16, RZ ;  /* 0x000000103d3d7c10 */ /* 0x000fe4000ff7e0ff */
[----:B------:R-:W-:Y:S02]  /*78a0*/  IADD3 R63, P2, R63, UR16, RZ ;  /* 0x000000103f3f7c10 */ /* 0x000fe4000ff5e0ff */
        /* <DEDUP_REMOVED lines=9> */
[----:B------:R-:W-:Y:S02]  /*7940*/  IADD3.X R68, R68, UR8, RZ, P6, !PT ;  /* 0x0000000844447c10 */ /* 0x000fe4000b7fe4ff */
[----:B------:R-:W-:Y:S02]  /*7950*/  IADD3 R73, P3, R73, UR16, RZ ;  /* 0x0000001049497c10 */ /* 0x000fe4000ff7e0ff */
[----:B------:R-:W-:Y:S02]  /*7960*/  IADD3 R75, P2, R75, UR16, RZ ;  /* 0x000000104b4b7c10 */ /* 0x000fe4000ff5e0ff */
[----:B------:R-:W-:-:S02]  /*7970*/  IADD3 R77, P0, R77, UR16, RZ ;  /* 0x000000104d4d7c10 */ /* 0x000fc4000ff1e0ff */
[----:B------:R-:W-:Y:S02]  /*7980*/  IADD3 R79, P4, R79, UR16, RZ ;  /* 0x000000104f4f7c10 */ /* 0x000fe4000ff9e0ff */
[----:B------:R-:W-:Y:S02]  /*7990*/  IADD3 R81, P6, R81, UR16, RZ ;  /* 0x0000001051517c10 */ /* 0x000fe4000ffde0ff */
[----:B------:R-:W-:Y:S02]  /*79a0*/  IADD3.X R94, R94, UR8, RZ, P5, !PT ;  /* 0x000000085e5e7c10 */ /* 0x000fe4000affe4ff */
[----:B------:R-:W-:Y:S01]  /*79b0*/  PLOP3.LUT P5, PT, PT, PT, UP0, 0x80, 0x0 ;  /* 0x000000000000781c */ /* 0x000fe20003faf008 */
[----:B-1----:R-:W-:Y:S01]  /*79c0*/  IMAD.U32 R3, RZ, RZ, UR7 ;  /* 0x00000007ff037e24 */ /* 0x002fe2000f8e00ff */
        /* <DEDUP_REMOVED lines=11> */
[----:B------:R-:W-:Y:S02]  /*7a80*/  IADD3.X R86, R86, UR8, RZ, P2, !PT ;  /* 0x0000000856567c10 */ /* 0x000fe400097fe4ff */
[----:B------:R-:W-:Y:S02]  /*7a90*/  IADD3.X R88, R88, UR8, RZ, P0, !PT ;  /* 0x0000000858587c10 */ /* 0x000fe400087fe4ff */
[----:B------:R-:W-:-:S02]  /*7aa0*/  IADD3.X R90, R90, UR8, RZ, P4, !PT ;  /* 0x000000085a5a7c10 */ /* 0x000fc4000a7fe4ff */
[----:B------:R-:W-:Y:S02]  /*7ab0*/  IADD3.X R92, R92, UR8, RZ, P6, !PT ;  /* 0x000000085c5c7c10 */ /* 0x000fe4000b7fe4ff */
[----:B------:R-:W-:Y:S02]  /*7ac0*/  LEA R5, P1, R3, R5, 0x2 ;  /* 0x0000000503057211 */ /* 0x000fe400078210ff */
[----:B------:R-:W-:Y:S02]  /*7ad0*/  IADD3 R97, P3, R97, UR16, RZ ;  /* 0x0000001061617c10 */ /* 0x000fe4000ff7e0ff */
[----:B------:R-:W-:Y:S02]  /*7ae0*/  IADD3 R99, P2, R99, UR16, RZ ;  /* 0x0000001063637c10 */ /* 0x000fe4000ff5e0ff */
[----:B------:R-:W-:Y:S02]  /*7af0*/  IADD3 R101, P0, R101, UR16, RZ ;  /* 0x0000001065657c10 */ /* 0x000fe4000ff1e0ff */
[----:B------:R-:W-:-:S02]  /*7b00*/  IADD3 R103, P4, R103, UR16, RZ ;  /* 0x0000001067677c10 */ /* 0x000fc4000ff9e0ff */
[----:B------:R-:W-:Y:S02]  /*7b10*/  IADD3 R105, P6, R105, UR16, RZ ;  /* 0x0000001069697c10 */ /* 0x000fe4000ffde0ff */
[----:B------:R-:W-:Y:S02]  /*7b20*/  IADD3.X R96, R96, UR8, RZ, P3, !PT ;  /* 0x0000000860607c10 */ /* 0x000fe40009ffe4ff */
[----:B------:R-:W-:Y:S02]  /*7b30*/  IADD3.X R98, R98, UR8, RZ, P2, !PT ;  /* 0x0000000862627c10 */ /* 0x000fe400097fe4ff */
[----:B------:R-:W-:Y:S02]  /*7b40*/  IADD3.X R100, R100, UR8, RZ, P0, !PT ;  /* 0x0000000864647c10 */ /* 0x000fe400087fe4ff */
[----:B------:R-:W-:Y:S02]  /*7b50*/  IADD3.X R102, R102, UR8, RZ, P4, !PT ;  /* 0x0000000866667c10 */ /* 0x000fe4000a7fe4ff */
[----:B------:R-:W-:-:S02]  /*7b60*/  IADD3.X R104, R104, UR8, RZ, P6, !PT ;  /* 0x0000000868687c10 */ /* 0x000fc4000b7fe4ff */
[----:B------:R-:W-:Y:S01]  /*7b70*/  IADD3.X R6, R6, UR12, RZ, P1, !PT ;  /* 0x0000000c06067c10 */ /* 0x000fe20008ffe4ff */
[----:B------:R-:W-:Y:S01]  /*7b80*/  @!P5 CALL.REL.NOINC `(.L_x_0) ;  /* 0x000000100000d944 */ /* 0x000fe20003c00000 */
[----:B------:R-:W-:Y:S05]  /*7b90*/  BRA `(.L_x_1) ;  /* 0xffffdae000007947 */ /* 0x000fea000383ffff */
.L_x_0:
[----:B-1----:R-:W2:Y:S01]  /*7ba0*/  LDL.LU R21, [R1+0x20] ;  /* 0x0000200001157983 */ /* 0x002ea20000300800 */
[----:B------:R-:W-:-:S04]  /*7bb0*/  DEPBAR.LE SB0, 0x0 ;  /* 0x000080000000791a */ /* 0x000fc80000000000 */
[----:B------:R-:W3:Y:S01]  /*7bc0*/  LDL.LU R22, [R1+0x8c] ;  /* 0x00008c0001167983 */ /* 0x000ee20000300800 */
[----:B------:R-:W-:Y:S01]  /*7bd0*/  IMAD.MOV.U32 R4, RZ, RZ, R41 ;  /* 0x000000ffff047224 */ /* 0x000fe200078e0029 */
[----:B------:R-:W-:Y:S01]  /*7be0*/  USHF.R.U32.HI UR5, URZ, 0x2, UR5 ;  /* 0x000000023f057899 */ /* 0x000fe20008011605 */
[----:B------:R-:W-:Y:S01]  /*7bf0*/  IMAD.MOV.U32 R41, RZ, RZ, R44 ;  /* 0x000000ffff297224 */ /* 0x000fe200078e002c */
[----:B------:R-:W1:Y:S01]  /*7c00*/  S2R R24, SR_TID.X ;  /* 0x0000000000187919 */ /* 0x000e620000002100 */
[----:B------:R-:W-:Y:S01]  /*7c10*/  IMAD.MOV.U32 R5, RZ, RZ, R45 ;  /* 0x000000ffff057224 */ /* 0x000fe200078e002d */
[C---:B------:R-:W-:Y:S01]  /*7c20*/  LOP3.LUT R2, R110.reuse, R109, RZ, 0xfc, !PT ;  /* 0x0000006d6e027212 */ /* 0x040fe200078efcff */
[----:B------:R-:W-:Y:S01]  /*7c30*/  IMAD.MOV.U32 R6, RZ, RZ, R33 ;  /* 0x000000ffff067224 */ /* 0x000fe200078e0021 */
[----:B------:R-:W-:Y:S01]  /*7c40*/  BAR.SYNC.DEFER_BLOCKING 0x0 ;  /* 0x0000000000007b1d */ /* 0x000fe20000010000 */
[----:B------:R-:W-:Y:S01]  /*7c50*/  IMAD.MOV.U32 R33, RZ, RZ, R28 ;  /* 0x000000ffff217224 */ /* 0x000fe200078e001c */
[C---:B------:R-:W-:Y:S01]  /*7c60*/  LOP3.LUT R16, R110.reuse, 0x10, R109, 0xfe, !PT ;  /* 0x000000106e107812 */ /* 0x040fe200078efe6d */
[----:B------:R-:W-:Y:S01]  /*7c70*/  IMAD.MOV.U32 R7, RZ, RZ, R29 ;  /* 0x000000ffff077224 */ /* 0x000fe200078e001d */
[C---:B------:R-:W-:Y:S01]  /*7c80*/  LOP3.LUT R14, R110.reuse, 0x20, R109, 0xfe, !PT ;  /* 0x000000206e0e7812 */ /* 0x040fe200078efe6d */
[----:B------:R-:W-:Y:S01]  /*7c90*/  IMAD.MOV.U32 R8, RZ, RZ, R43 ;  /* 0x000000ffff087224 */ /* 0x000fe200078e002b */
[----:B------:R-:W-:Y:S01]  /*7ca0*/  LOP3.LUT R23, R110, 0x30, R109, 0xfe, !PT ;  /* 0x000000306e177812 */ /* 0x000fe200078efe6d */
[----:B------:R-:W-:-:S02]  /*7cb0*/  IMAD.MOV.U32 R12, RZ, RZ, R35 ;  /* 0x000000ffff0c7224 */ /* 0x000fc400078e0023 */
[----:B------:R-:W-:Y:S02]  /*7cc0*/  IMAD.MOV.U32 R43, RZ, RZ, R46 ;  /* 0x000000ffff2b7224 */ /* 0x000fe400078e002e */
[----:B------:R-:W-:Y:S02]  /*7cd0*/  IMAD.MOV.U32 R9, RZ, RZ, R47 ;  /* 0x000000ffff097224 */ /* 0x000fe400078e002f */
[----:B------:R-:W-:Y:S02]  /*7ce0*/  IMAD.MOV.U32 R35, RZ, RZ, R30 ;  /* 0x000000ffff237224 */ /* 0x000fe400078e001e */
[----:B------:R-:W-:Y:S02]  /*7cf0*/  IMAD.MOV.U32 R13, RZ, RZ, R31 ;  /* 0x000000ffff0d7224 */ /* 0x000fe400078e001f */
[----:B------:R-:W-:Y:S02]  /*7d00*/  IMAD R11, R2, c[0x0][0x198], RZ ;  /* 0x00006600020b7a24 */ /* 0x000fe400078e02ff */
[----:B------:R-:W-:Y:S01]  /*7d10*/  IMAD R17, R14, c[0x0][0x198], RZ ;  /* 0x000066000e117a24 */ /* 0x000fe200078e02ff */
[----:B-1----:R-:W-:-:S02]  /*7d20*/  LOP3.LUT R3, R24, 0x7f, RZ, 0xc0, !PT ;  /* 0x0000007f18037812 */ /* 0x002fc400078ec0ff */
[----:B------:R-:W-:-:S05]  /*7d30*/  LOP3.LUT R24, R24, 0xc, RZ, 0xc0, !PT ;  /* 0x0000000c18187812 */ /* 0x000fca00078ec0ff */
[----:B------:R-:W-:-:S04]  /*7d40*/  IMAD R24, R24, 0x100, R3 ;  /* 0x0000010018187824 */ /* 0x000fc800078e0203 */
[----:B------:R-:W-:-:S05]  /*7d50*/  IMAD.SHL.U32 R0, R24, 0x8, RZ ;  /* 0x0000000818007824 */ /* 0x000fca00078e00ff */
[----:B------:R-:W-:Y:S01]  /*7d60*/  LOP3.LUT R18, R0, UR5, RZ, 0x3c, !PT ;  /* 0x0000000500127c12 */ /* 0x000fe2000f8e3cff */
[----:B--2---:R-:W-:Y:S01]  /*7d70*/  STS.64 [R21], R40 ;  /* 0x0000002815007388 */ /* 0x004fe20000000a00 */
[----:B------:R-:W-:-:S03]  /*7d80*/  LOP3.LUT R3, R21, 0x40, RZ, 0x3c, !PT ;  /* 0x0000004015037812 */ /* 0x000fc600078e3cff */
[----:B------:R1:W-:Y:S01]  /*7d90*/  STS.64 [R21+0x200], R4 ;  /* 0x0002000415007388 */ /* 0x0003e20000000a00 */
[----:B---3--:R-:W-:-:S03]  /*7da0*/  ISETP.GE.AND P0, PT, R22, c[0x0][0x178], PT ;  /* 0x00005e0016007a0c */ /* 0x008fc60003f06270 */
[----:B------:R2:W-:Y:S01]  /*7db0*/  STS.64 [R21+0x100], R32 ;  /* 0x0001002015007388 */ /* 0x0005e20000000a00 */
[----:B------:R-:W-:-:S03]  /*7dc0*/  ISETP.LT.AND P1, PT, R2, c[0x0][0x17c], !P0 ;  /* 0x00005f0002007a0c */ /* 0x000fc60004721270 */
[----:B------:R3:W-:Y:S04]  /*7dd0*/  STS.64 [R21+0x300], R6 ;  /* 0x0003000615007388 */ /* 0x0007e80000000a00 */
[----:B------:R-:W-:Y:S01]  /*7de0*/  STS.64 [R3+0x4000], R42 ;  /* 0x0040002a03007388 */ /* 0x000fe20000000a00 */
[----:B-1----:R-:W-:-:S03]  /*7df0*/  IMAD R4, R22, c[0x0][0x194], RZ ;  /* 0x0000650016047a24 */ /* 0x002fc600078e02ff */
[----:B------:R-:W-:Y:S02]  /*7e00*/  STS.64 [R3+0x4200], R8 ;  /* 0x0042000803007388 */ /* 0x000fe40000000a00 */
[C---:B--2---:R-:W-:Y:S02]  /*7e10*/  LEA R33, P2, R4.reuse, c[0x0][0x170], 0x2 ;  /* 0x00005c0004217a11 */ /* 0x044fe400078410ff */
[----:B---3--:R-:W1:Y:S04]  /*7e20*/  S2R R21, SR_TID.X ;  /* 0x0000000000157919 */ /* 0x008e680000002100 */
[----:B------:R2:W-:Y:S04]  /*7e30*/  STS.64 [R3+0x4100], R34 ;  /* 0x0041002203007388 */ /* 0x0005e80000000a00 */
[----:B------:R3:W-:Y:S04]  /*7e40*/  STS.64 [R3+0x4300], R12 ;  /* 0x0043000c03007388 */ /* 0x0007e80000000a00 */
[----:B------:R-:W-:Y:S01]  /*7e50*/  BAR.SYNC.DEFER_BLOCKING 0x0 ;  /* 0x0000000000007b1d */ /* 0x000fe20000010000 */
[----:B--2---:R-:W-:-:S02]  /*7e60*/  LEA.HI.X.SX32 R35, R4, c[0x0][0x174], 0x2, P2 ;  /* 0x00005d0004237a11 */ /* 0x004fc400010f16ff */
[----:B------:R-:W-:-:S04]  /*7e70*/  LEA R10, P2, R11, R33, 0x2 ;  /* 0x000000210b0a7211 */ /* 0x000fc800078410ff */
[----:B------:R-:W-:Y:S02]  /*7e80*/  LEA.HI.X.SX32 R11, R11, R35, 0x2, P2 ;  /* 0x000000230b0b7211 */ /* 0x000fe400010f16ff */
[----:B-1----:R-:W-:Y:S02]  /*7e90*/  LEA.HI R21, R21, 0x8, RZ, 0x1a ;  /* 0x0000000815157811 */ /* 0x002fe400078fd0ff */
[----:B------:R-:W-:-:S03]  /*7ea0*/  ISETP.LT.AND P2, PT, R14, c[0x0][0x17c], !P0 ;  /* 0x00005f000e007a0c */ /* 0x000fc60004741270 */
[----:B------:R-:W-:Y:S02]  /*7eb0*/  IMAD.IADD R0, R110, 0x1, R21 ;  /* 0x000000016e007824 */ /* 0x000fe400078e0215 */
[----:B------:R-:W1:Y:S03]  /*7ec0*/  S2R R21, SR_TID.X ;  /* 0x0000000000157919 */ /* 0x000e660000002100 */
[C---:B------:R-:W-:Y:S01]  /*7ed0*/  ISETP.LT.AND P4, PT, R0.reuse, c[0x0][0x17c], !P0 ;  /* 0x00005f0000007a0c */ /* 0x040fe20004781270 */
[----:B------:R-:W-:Y:S01]  /*7ee0*/  IMAD R0, R0, c[0x0][0x198], RZ ;  /* 0x0000660000007a24 */ /* 0x000fe200078e02ff */
[----:B------:R-:W2:Y:S04]  /*7ef0*/  LDS.64 R24, [R18] ;  /* 0x0000000012187984 */ /* 0x000ea80000000a00 */
[----:B------:R-:W4:Y:S01]  /*7f00*/  LDS.64 R26, [R18+0x400] ;  /* 0x00040000121a7984 */ /* 0x000f220000000a00 */
[----:B---3--:R-:W-:-:S03]  /*7f10*/  LEA R12, P3, R0, R33, 0x2 ;  /* 0x00000021000c7211 */ /* 0x008fc600078610ff */
[----:B------:R-:W3:Y:S01]  /*7f20*/  LDS.64 R2, [R18+0x800] ;  /* 0x0008000012027984 */ /* 0x000ee20000000a00 */
[----:B------:R-:W-:-:S03]  /*7f30*/  LEA.HI.X.SX32 R13, R0, R35, 0x2, P3 ;  /* 0x00000023000d7211 */ /* 0x000fc600018f16ff */
[----:B------:R-:W5:Y:S04]  /*7f40*/  LDS.64 R8, [R18+0xc00] ;  /* 0x000c000012087984 */ /* 0x000f680000000a00 */
[----:B------:R-:W3:Y:S01]  /*7f50*/  LDS.64 R6, [R18+0x1000] ;  /* 0x0010000012067984 */ /* 0x000ee20000000a00 */
[----:B-1----:R-:W-:-:S03]  /*7f60*/  LEA.HI R22, R21, 0x28, RZ, 0x1a ;  /* 0x0000002815167811 */ /* 0x002fc600078fd0ff */
[----:B------:R-:W1:Y:S01]  /*7f70*/  LDS.64 R4, [R18+0x1400] ;  /* 0x0014000012047984 */ /* 0x000e620000000a00 */
[----:B------:R-:W-:Y:S01]  /*7f80*/  LEA.HI R21, R21, 0x18, RZ, 0x1a ;  /* 0x0000001815157811 */ /* 0x000fe200078fd0ff */
[C---:B------:R-:W-:Y:S02]  /*7f90*/  IMAD.IADD R0, R110.reuse, 0x1, R22 ;  /* 0x000000016e007824 */ /* 0x040fe400078e0216 */
[----:B------:R-:W1:Y:S02]  /*7fa0*/  LDS.64 R28, [R18+0x1800] ;  /* 0x00180000121c7984 */ /* 0x000e640000000a00 */
[----:B------:R-:W-:Y:S02]  /*7fb0*/  IMAD.IADD R15, R110, 0x1, R21 ;  /* 0x000000016e0f7824 */ /* 0x000fe400078e0215 */
[----:B------:R-:W5:Y:S03]  /*7fc0*/  S2R R21, SR_TID.X ;  /* 0x0000000000157919 */ /* 0x000f660000002100 */
[C---:B------:R-:W-:Y:S01]  /*7fd0*/  ISETP.LT.AND P3, PT, R15.reuse, c[0x0][0x17c], !P0 ;  /* 0x00005f000f007a0c */ /* 0x040fe20004761270 */
[----:B------:R-:W-:Y:S01]  /*7fe0*/  IMAD R15, R15, c[0x0][0x198], RZ ;  /* 0x000066000f0f7a24 */ /* 0x000fe200078e02ff */
[----:B------:R-:W1:Y:S04]  /*7ff0*/  S2R R22, SR_TID.X ;  /* 0x0000000000167919 */ /* 0x000e680000002100 */
[----:B------:R4:W1:Y:S04]  /*8000*/  LDS.64 R30, [R18+0x1c00] ;  /* 0x001c0000121e7984 */ /* 0x0008680000000a00 */
[----:B--2---:R2:W-:Y:S01]  /*8010*/  @P1 STG.E [R10.64], R24 ;  /* 0x000000180a001986 */ /* 0x0045e2000c10190e */
[C---:B------:R-:W-:Y:S01]  /*8020*/  ISETP.LT.AND P1, PT, R16.reuse, c[0x0][0x17c], !P0 ;  /* 0x00005f0010007a0c */ /* 0x040fe20004721270 */
[----:B------:R-:W-:-:S02]  /*8030*/  IMAD R16, R16, c[0x0][0x198], RZ ;  /* 0x0000660010107a24 */ /* 0x000fc400078e02ff */
[----:B----4-:R4:W-:Y:S01]  /*8040*/  @P4 STG.E [R12.64], R26 ;  /* 0x0000001a0c004986 */ /* 0x0109e2000c10190e */
[C---:B------:R-:W-:Y:S01]  /*8050*/  ISETP.LT.AND P4, PT, R0.reuse, c[0x0][0x17c], !P0 ;  /* 0x00005f0000007a0c */ /* 0x040fe20004781270 */
[----:B------:R-:W-:Y:S01]  /*8060*/  IMAD R0, R0, c[0x0][0x198], RZ ;  /* 0x0000660000007a24 */ /* 0x000fe200078e02ff */
[----:B------:R-:W-:Y:S02]  /*8070*/  LOP3.LUT R18, R110, 0x60, R109, 0xfe, !PT ;  /* 0x000000606e127812 */ /* 0x000fe400078efe6d */
[CC--:B--2---:R-:W-:Y:S02]  /*8080*/  LEA R10, P6, R16.reuse, R33.reuse, 0x2 ;  /* 0x00000021100a7211 */ /* 0x0c4fe400078c10ff */
[----:B-----5:R-:W-:Y:S02]  /*8090*/  LEA.HI R21, R21, 0x78, RZ, 0x1a ;  /* 0x0000007815157811 */ /* 0x020fe400078fd0ff */
[----:B----4-:R-:W-:Y:S02]  /*80a0*/  LEA R12, P5, R15, R33, 0x2 ;  /* 0x000000210f0c7211 */ /* 0x010fe400078a10ff */
[----:B------:R-:W-:-:S02]  /*80b0*/  LEA.HI.X.SX32 R11, R16, R35, 0x2, P6 ;  /* 0x00000023100b7211 */ /* 0x000fc400030f16ff */
[----:B------:R-:W-:Y:S02]  /*80c0*/  LEA R14, P6, R17, R33, 0x2 ;  /* 0x00000021110e7211 */ /* 0x000fe400078c10ff */
[----:B------:R-:W-:Y:S01]  /*80d0*/  LEA.HI.X.SX32 R13, R15, R35, 0x2, P5 ;  /* 0x000000230f0d7211 */ /* 0x000fe200028f16ff */
[----:B---3--:R-:W-:Y:S01]  /*80e0*/  @P1 STG.E [R10.64], R2 ;  /* 0x000000020a001986 */ /* 0x008fe2000c10190e */
[C---:B------:R-:W-:Y:S02]  /*80f0*/  LEA R16, P5, R0.reuse, R33, 0x2 ;  /* 0x0000002100107211 */ /* 0x040fe400078a10ff */
[-C--:B------:R-:W-:Y:S01]  /*8100*/  LEA.HI.X.SX32 R15, R17, R35.reuse, 0x2, P6 ;  /* 0x00000023110f7211 */ /* 0x080fe200030f16ff */
[----:B------:R2:W-:Y:S01]  /*8110*/  @P3 STG.E [R12.64], R8 ;  /* 0x000000080c003986 */ /* 0x0005e2000c10190e */
[----:B------:R-:W-:Y:S01]  /*8120*/  LEA.HI.X.SX32 R17, R0, R35, 0x2, P5 ;  /* 0x0000002300117211 */ /* 0x000fe200028f16ff */
[----:B------:R-:W-:Y:S01]  /*8130*/  IMAD.IADD R0, R110, 0x1, R21 ;  /* 0x000000016e007824 */ /* 0x000fe200078e0215 */
[C---:B-1----:R-:W-:Y:S01]  /*8140*/  LEA.HI R37, R22.reuse, 0x68, RZ, 0x1a ;  /* 0x0000006816257811 */ /* 0x042fe200078fd0ff */
[----:B------:R-:W-:Y:S01]  /*8150*/  @P2 STG.E [R14.64], R6 ;  /* 0x000000060e002986 */ /* 0x000fe2000c10190e */
[----:B------:R-:W-:-:S02]  /*8160*/  LEA.HI R36, R22, 0x58, RZ, 0x1a ;  /* 0x0000005816247811 */ /* 0x000fc400078fd0ff */
[C---:B------:R-:W-:Y:S01]  /*8170*/  LEA.HI R21, R22.reuse, 0x48, RZ, 0x1a ;  /* 0x0000004816157811 */ /* 0x040fe200078fd0ff */
[----:B------:R1:W-:Y:S01]  /*8180*/  @P4 STG.E [R16.64], R4 ;  /* 0x0000000410004986 */ /* 0x0003e2000c10190e */
[----:B------:R-:W-:Y:S01]  /*8190*/  LEA.HI R22, R22, 0x38, RZ, 0x1a ;  /* 0x0000003816167811 */ /* 0x000fe200078fd0ff */
[C---:B------:R-:W-:Y:S01]  /*81a0*/  IMAD.IADD R19, R110.reuse, 0x1, R37 ;  /* 0x000000016e137824 */ /* 0x040fe200078e0225 */
[C---:B------:R-:W-:Y:S01]  /*81b0*/  ISETP.LT.AND P1, PT, R23.reuse, c[0x0][0x17c], !P0 ;  /* 0x00005f0017007a0c */ /* 0x040fe20004721270 */
[C---:B------:R-:W-:Y:S01]  /*81c0*/  IMAD.IADD R21, R110.reuse, 0x1, R21 ;  /* 0x000000016e157824 */ /* 0x040fe200078e0215 */
[C-C-:B--2---:R-:W-:Y:S01]  /*81d0*/  LOP3.LUT R8, R110.reuse, 0x40, R109.reuse, 0xfe, !PT ;  /* 0x000000406e087812 */ /* 0x144fe200078efe6d */
[C---:B------:R-:W-:Y:S01]  /*81e0*/  IMAD.IADD R22, R110.reuse, 0x1, R22 ;  /* 0x000000016e167824 */ /* 0x040fe200078e0216 */
[--C-:B------:R-:W-:Y:S01]  /*81f0*/  LOP3.LUT R2, R110, 0x70, R109.reuse, 0xfe, !PT ;  /* 0x000000706e027812 */ /* 0x100fe200078efe6d */
[----:B------:R-:W-:Y:S01]  /*8200*/  IMAD R23, R23, c[0x0][0x198], RZ ;  /* 0x0000660017177a24 */ /* 0x000fe200078e02ff */
[C---:B------:R-:W-:Y:S01]  /*8210*/  ISETP.LT.AND P4, PT, R21.reuse, c[0x0][0x17c], !P0 ;  /* 0x00005f0015007a0c */ /* 0x040fe20004781270 */
[----:B------:R-:W-:Y:S01]  /*8220*/  IMAD R21, R21, c[0x0][0x198], RZ ;  /* 0x0000660015157a24 */ /* 0x000fe200078e02ff */
[C---:B------:R-:W-:Y:S01]  /*8230*/  ISETP.LT.AND P3, PT, R22.reuse, c[0x0][0x17c], !P0 ;  /* 0x00005f0016007a0c */ /* 0x040fe20004761270 */
[----:B------:R-:W-:Y:S01]  /*8240*/  IMAD R22, R22, c[0x0][0x198], RZ ;  /* 0x0000660016167a24 */ /* 0x000fe200078e02ff */
[C---:B------:R-:W-:Y:S01]  /*8250*/  ISETP.LT.AND P2, PT, R8.reuse, c[0x0][0x17c], !P0 ;  /* 0x00005f0008007a0c */ /* 0x040fe20004741270 */
[----:B------:R-:W-:Y:S01]  /*8260*/  IMAD R8, R8, c[0x0][0x198], RZ ;  /* 0x0000660008087a24 */ /* 0x000fe200078e02ff */
[-C--:B------:R-:W-:Y:S01]  /*8270*/  LEA R10, P6, R23, R33.reuse, 0x2 ;  /* 0x00000021170a7211 */ /* 0x080fe200078c10ff */
[----:B------:R-:W-:Y:S01]  /*8280*/  IMAD.IADD R20, R110, 0x1, R36 ;  /* 0x000000016e147824 */ /* 0x000fe200078e0224 */
[----:B------:R-:W-:Y:S01]  /*8290*/  LEA R12, P5, R22, R33, 0x2 ;  /* 0x00000021160c7211 */ /* 0x000fe200078a10ff */
[----:B-1----:R-:W-:Y:S01]  /*82a0*/  IMAD R4, R18, c[0x0][0x198], RZ ;  /* 0x0000660012047a24 */ /* 0x002fe200078e02ff */
[----:B------:R-:W-:Y:S01]  /*82b0*/  LOP3.LUT R109, R110, 0x50, R109, 0xfe, !PT ;  /* 0x000000506e6d7812 */ /* 0x000fe200078efe6d */
[----:B------:R-:W-:Y:S01]  /*82c0*/  IMAD R6, R19, c[0x0][0x198], RZ ;  /* 0x0000660013067a24 */ /* 0x000fe200078e02ff */
[----:B------:R-:W-:-:S02]  /*82d0*/  LEA.HI.X.SX32 R13, R22, R35, 0x2, P5 ;  /* 0x00000023160d7211 */ /* 0x000fc400028f16ff */
[----:B------:R-:W-:Y:S02]  /*82e0*/  LEA R16, P5, R21, R33, 0x2 ;  /* 0x0000002115107211 */ /* 0x000fe400078a10ff */
[----:B------:R-:W-:Y:S02]  /*82f0*/  LEA.HI.X.SX32 R11, R23, R35, 0x2, P6 ;  /* 0x00000023170b7211 */ /* 0x000fe400030f16ff */
[C---:B------:R-:W-:Y:S02]  /*8300*/  LEA R14, P6, R8.reuse, R33, 0x2 ;  /* 0x00000021080e7211 */ /* 0x040fe400078c10ff */
[-C--:B------:R-:W-:Y:S01]  /*8310*/  LEA.HI.X.SX32 R17, R21, R35.reuse, 0x2, P5 ;  /* 0x0000002315117211 */ /* 0x080fe200028f16ff */
[----:B------:R1:W-:Y:S01]  /*8320*/  @P1 STG.E [R10.64], R28 ;  /* 0x0000001c0a001986 */ /* 0x0003e2000c10190e */
[C---:B------:R-:W-:Y:S01]  /*8330*/  ISETP.LT.AND P5, PT, R109.reuse, c[0x0][0x17c], !P0 ;  /* 0x00005f006d007a0c */ /* 0x040fe200047a1270 */
[----:B------:R-:W-:Y:S01]  /*8340*/  IMAD R109, R109, c[0x0][0x198], RZ ;  /* 0x000066006d6d7a24 */ /* 0x000fe200078e02ff */
[----:B------:R-:W-:Y:S01]  /*8350*/  LEA.HI.X.SX32 R15, R8, R35, 0x2, P6 ;  /* 0x00000023080f7211 */ /* 0x000fe200030f16ff */
[----:B------:R-:W-:Y:S01]  /*8360*/  @P3 STG.E [R12.64], R30 ;  /* 0x0000001e0c003986 */ /* 0x000fe2000c10190e */
[----:B------:R-:W-:Y:S01]  /*8370*/  ISETP.LT.AND P3, PT, R18, c[0x0][0x17c], !P0 ;  /* 0x00005f0012007a0c */ /* 0x000fe20004761270 */
[----:B------:R-:W-:-:S02]  /*8380*/  IMAD R8, R2, c[0x0][0x198], RZ ;  /* 0x0000660002087a24 */ /* 0x000fc400078e02ff */
[----:B------:R2:W-:Y:S01]  /*8390*/  @P2 STG.E [R14.64], R25 ;  /* 0x000000190e002986 */ /* 0x0005e2000c10190e */
[----:B------:R-:W-:Y:S01]  /*83a0*/  IMAD R21, R0, c[0x0][0x198], RZ ;  /* 0x0000660000157a24 */ /* 0x000fe200078e02ff */
[C---:B-1----:R-:W-:Y:S02]  /*83b0*/  LEA R10, P1, R109.reuse, R33, 0x2 ;  /* 0x000000216d0a7211 */ /* 0x042fe400078210ff */
[----:B------:R1:W-:Y:S01]  /*83c0*/  @P4 STG.E [R16.64], R27 ;  /* 0x0000001b10004986 */ /* 0x0003e2000c10190e */
[C---:B------:R-:W-:Y:S01]  /*83d0*/  ISETP.LT.AND P4, PT, R20.reuse, c[0x0][0x17c], !P0 ;  /* 0x00005f0014007a0c */ /* 0x040fe20004781270 */
[----:B------:R-:W-:Y:S01]  /*83e0*/  IMAD R20, R20, c[0x0][0x198], RZ ;  /* 0x0000660014147a24 */ /* 0x000fe200078e02ff */
[----:B------:R-:W-:Y:S02]  /*83f0*/  LEA.HI.X.SX32 R11, R109, R35, 0x2, P1 ;  /* 0x000000236d0b7211 */ /* 0x000fe400008f16ff */
[----:B--2---:R-:W-:-:S03]  /*8400*/  LEA R14, P2, R4, R33, 0x2 ;  /* 0x00000021040e7211 */ /* 0x004fc600078410ff */
[----:B------:R2:W-:Y:S01]  /*8410*/  @P5 STG.E [R10.64], R3 ;  /* 0x000000030a005986 */ /* 0x0005e2000c10190e */
[----:B------:R-:W-:Y:S02]  /*8420*/  LEA R12, P6, R20, R33, 0x2 ;  /* 0x00000021140c7211 */ /* 0x000fe400078c10ff */
[----:B------:R-:W-:Y:S02]  /*8430*/  LEA.HI.X.SX32 R15, R4, R35, 0x2, P2 ;  /* 0x00000023040f7211 */ /* 0x000fe400010f16ff */
[C---:B-1----:R-:W-:Y:S02]  /*8440*/  LEA R16, P1, R6.reuse, R33, 0x2 ;  /* 0x0000002106107211 */ /* 0x042fe400078210ff */
[----:B------:R-:W-:Y:S02]  /*8450*/  ISETP.LT.AND P2, PT, R19, c[0x0][0x17c], !P0 ;  /* 0x00005f0013007a0c */ /* 0x000fe40004741270 */
[----:B------:R-:W-:Y:S02]  /*8460*/  LEA.HI.X.SX32 R17, R6, R35, 0x2, P1 ;  /* 0x0000002306117211 */ /* 0x000fe400008f16ff */
[----:B------:R-:W-:-:S02]  /*8470*/  ISETP.LT.AND P1, PT, R2, c[0x0][0x17c], !P0 ;  /* 0x00005f0002007a0c */ /* 0x000fc40004721270 */
[----:B------:R-:W-:Y:S02]  /*8480*/  ISETP.LT.AND P0, PT, R0, c[0x0][0x17c], !P0 ;  /* 0x00005f0000007a0c */ /* 0x000fe40004701270 */
[----:B------:R-:W-:Y:S02]  /*8490*/  LEA.HI.X.SX32 R13, R20, R35, 0x2, P6 ;  /* 0x00000023140d7211 */ /* 0x000fe400030f16ff */
[----:B------:R-:W-:-:S03]  /*84a0*/  LEA R18, P6, R8, R33, 0x2 ;  /* 0x0000002108127211 */ /* 0x000fc600078c10ff */
[----:B------:R2:W-:Y:S01]  /*84b0*/  @P4 STG.E [R12.64], R9 ;  /* 0x000000090c004986 */ /* 0x0005e2000c10190e */
[----:B------:R-:W-:Y:S02]  /*84c0*/  LEA.HI.X.SX32 R19, R8, R35, 0x2, P6 ;  /* 0x0000002308137211 */ /* 0x000fe400030f16ff */
[C---:B------:R-:W-:Y:S01]  /*84d0*/  LEA R20, P6, R21.reuse, R33, 0x2 ;  /* 0x0000002115147211 */ /* 0x040fe200078c10ff */
[----:B------:R2:W-:Y:S03]  /*84e0*/  @P3 STG.E [R14.64], R7 ;  /* 0x000000070e003986 */ /* 0x0005e6000c10190e */
[----:B------:R-:W-:Y:S01]  /*84f0*/  LEA.HI.X.SX32 R21, R21, R35, 0x2, P6 ;  /* 0x0000002315157211 */ /* 0x000fe200030f16ff */
[----:B------:R2:W-:Y:S04]  /*8500*/  @P2 STG.E [R16.64], R5 ;  /* 0x0000000510002986 */ /* 0x0005e8000c10190e */
[----:B------:R2:W-:Y:S01]  /*8510*/  @P1 STG.E [R18.64], R29 ;  /* 0x0000001d12001986 */ /* 0x0005e2000c10190e */
[----:B------:R-:W-:Y:S05]  /*8520*/  @!P0 EXIT ;  /* 0x000000000000894d */ /* 0x000fea0003800000 */
[----:B------:R-:W-:Y:S01]  /*8530*/  STG.E [R20.64], R31 ;  /* 0x0000001f14007986 */ /* 0x000fe2000c10190e */
[----:B------:R-:W-:Y:S05]  /*8540*/  EXIT ;  /* 0x000000000000794d */ /* 0x000fea0003800000 */
.L_x_2:
[----:B------:R-:W-:-:S00]  /*8550*/  BRA `(.L_x_2) ;  /* 0xfffffff000007947 */ /* 0x000fc0000383ffff */
[----:B------:R-:W-:-:S00]  /*8560*/  NOP ;  /* 0x0000000000007918 */ /* 0x000fc00000000000 */
        /* <DEDUP_REMOVED lines=9> */
.L_x_3:


//--------------------- .nv.shared.matmul_kernel  --------------------------
	.section	.nv.shared.matmul_kernel,"aw",@nobits
	.sectionflags	@""
	.align	16
